//
// Generated by NVIDIA NVVM Compiler
//
// Compiler Build ID: CL-36424714
// Cuda compilation tools, release 13.0, V13.0.88
// Based on NVVM 20.0.0
//

.version 9.0
.target sm_100
.address_size 64

	// .globl	_Z23matvec_kernel_row_majorPKdS0_Pdjj
// _ZZ23matvec_kernel_row_majorPKdS0_PdjjE8x_shared has been demoted
// _ZZ26matvec_kernel_column_majorPKdS0_PdjjE8x_shared has been demoted

.visible .entry _Z23matvec_kernel_row_majorPKdS0_Pdjj(
	.param .u64 .ptr .align 1 _Z23matvec_kernel_row_majorPKdS0_Pdjj_param_0,
	.param .u64 .ptr .align 1 _Z23matvec_kernel_row_majorPKdS0_Pdjj_param_1,
	.param .u64 .ptr .align 1 _Z23matvec_kernel_row_majorPKdS0_Pdjj_param_2,
	.param .u32 _Z23matvec_kernel_row_majorPKdS0_Pdjj_param_3,
	.param .u32 _Z23matvec_kernel_row_majorPKdS0_Pdjj_param_4
)
{
	.reg .pred 	%p<6>;
	.reg .b32 	%r<43>;
	.reg .b64 	%rd<43>;
	.reg .b64 	%fd<58>;
	// demoted variable
	.shared .align 8 .b8 _ZZ23matvec_kernel_row_majorPKdS0_PdjjE8x_shared[1024];
	ld.param.u64 	%rd4, [_Z23matvec_kernel_row_majorPKdS0_Pdjj_param_0];
	ld.param.u64 	%rd5, [_Z23matvec_kernel_row_majorPKdS0_Pdjj_param_1];
	ld.param.u64 	%rd6, [_Z23matvec_kernel_row_majorPKdS0_Pdjj_param_2];
	ld.param.u32 	%r14, [_Z23matvec_kernel_row_majorPKdS0_Pdjj_param_3];
	ld.param.u32 	%r15, [_Z23matvec_kernel_row_majorPKdS0_Pdjj_param_4];
	mov.u32 	%r1, %tid.x;
	mov.u32 	%r16, %ctaid.x;
	mov.u32 	%r17, %ntid.x;
	mad.lo.s32 	%r2, %r16, %r17, %r1;
	add.s32 	%r3, %r15, 127;
	setp.lt.u32 	%p1, %r3, 128;
	@%p1 bra 	$L__BB0_9;
	cvta.to.global.u64 	%rd1, %rd4;
	cvta.to.global.u64 	%rd7, %rd6;
	shl.b32 	%r19, %r1, 3;
	mov.u32 	%r20, _ZZ23matvec_kernel_row_majorPKdS0_PdjjE8x_shared;
	add.s32 	%r4, %r20, %r19;
	mul.lo.s32 	%r5, %r15, %r2;
	mul.wide.u32 	%rd8, %r2, 8;
	add.s64 	%rd2, %rd7, %rd8;
	shr.u32 	%r6, %r3, 7;
	cvta.to.global.u64 	%rd3, %rd5;
	mov.f64 	%fd55, 0d0000000000000000;
	mov.b32 	%r41, 0;
$L__BB0_2:
	shl.b32 	%r8, %r41, 7;
	add.s32 	%r9, %r8, %r1;
	setp.ge.u32 	%p2, %r9, %r15;
	mov.f64 	%fd56, 0d0000000000000000;
	@%p2 bra 	$L__BB0_4;
	mul.wide.u32 	%rd9, %r9, 8;
	add.s64 	%rd10, %rd3, %rd9;
	ld.global.nc.f64 	%fd56, [%rd10];
$L__BB0_4:
	st.shared.f64 	[%r4], %fd56;
	bar.sync 	0;
	add.s32 	%r10, %r8, %r5;
	mov.b32 	%r42, 0;
$L__BB0_5:
	add.s32 	%r22, %r10, %r42;
	mul.wide.u32 	%rd11, %r22, 8;
	add.s64 	%rd12, %rd1, %rd11;
	ld.global.nc.f64 	%fd8, [%rd12];
	shl.b32 	%r23, %r42, 3;
	add.s32 	%r25, %r20, %r23;
	ld.shared.f64 	%fd9, [%r25];
	fma.rn.f64 	%fd10, %fd8, %fd9, %fd55;
	add.s32 	%r26, %r22, 1;
	mul.wide.u32 	%rd13, %r26, 8;
	add.s64 	%rd14, %rd1, %rd13;
	ld.global.nc.f64 	%fd11, [%rd14];
	ld.shared.f64 	%fd12, [%r25+8];
	fma.rn.f64 	%fd13, %fd11, %fd12, %fd10;
	add.s32 	%r27, %r22, 2;
	mul.wide.u32 	%rd15, %r27, 8;
	add.s64 	%rd16, %rd1, %rd15;
	ld.global.nc.f64 	%fd14, [%rd16];
	ld.shared.f64 	%fd15, [%r25+16];
	fma.rn.f64 	%fd16, %fd14, %fd15, %fd13;
	add.s32 	%r28, %r22, 3;
	mul.wide.u32 	%rd17, %r28, 8;
	add.s64 	%rd18, %rd1, %rd17;
	ld.global.nc.f64 	%fd17, [%rd18];
	ld.shared.f64 	%fd18, [%r25+24];
	fma.rn.f64 	%fd19, %fd17, %fd18, %fd16;
	add.s32 	%r29, %r22, 4;
	mul.wide.u32 	%rd19, %r29, 8;
	add.s64 	%rd20, %rd1, %rd19;
	ld.global.nc.f64 	%fd20, [%rd20];
	ld.shared.f64 	%fd21, [%r25+32];
	fma.rn.f64 	%fd22, %fd20, %fd21, %fd19;
	add.s32 	%r30, %r22, 5;
	mul.wide.u32 	%rd21, %r30, 8;
	add.s64 	%rd22, %rd1, %rd21;
	ld.global.nc.f64 	%fd23, [%rd22];
	ld.shared.f64 	%fd24, [%r25+40];
	fma.rn.f64 	%fd25, %fd23, %fd24, %fd22;
	add.s32 	%r31, %r22, 6;
	mul.wide.u32 	%rd23, %r31, 8;
	add.s64 	%rd24, %rd1, %rd23;
	ld.global.nc.f64 	%fd26, [%rd24];
	ld.shared.f64 	%fd27, [%r25+48];
	fma.rn.f64 	%fd28, %fd26, %fd27, %fd25;
	add.s32 	%r32, %r22, 7;
	mul.wide.u32 	%rd25, %r32, 8;
	add.s64 	%rd26, %rd1, %rd25;
	ld.global.nc.f64 	%fd29, [%rd26];
	ld.shared.f64 	%fd30, [%r25+56];
	fma.rn.f64 	%fd31, %fd29, %fd30, %fd28;
	add.s32 	%r33, %r22, 8;
	mul.wide.u32 	%rd27, %r33, 8;
	add.s64 	%rd28, %rd1, %rd27;
	ld.global.nc.f64 	%fd32, [%rd28];
	ld.shared.f64 	%fd33, [%r25+64];
	fma.rn.f64 	%fd34, %fd32, %fd33, %fd31;
	add.s32 	%r34, %r22, 9;
	mul.wide.u32 	%rd29, %r34, 8;
	add.s64 	%rd30, %rd1, %rd29;
	ld.global.nc.f64 	%fd35, [%rd30];
	ld.shared.f64 	%fd36, [%r25+72];
	fma.rn.f64 	%fd37, %fd35, %fd36, %fd34;
	add.s32 	%r35, %r22, 10;
	mul.wide.u32 	%rd31, %r35, 8;
	add.s64 	%rd32, %rd1, %rd31;
	ld.global.nc.f64 	%fd38, [%rd32];
	ld.shared.f64 	%fd39, [%r25+80];
	fma.rn.f64 	%fd40, %fd38, %fd39, %fd37;
	add.s32 	%r36, %r22, 11;
	mul.wide.u32 	%rd33, %r36, 8;
	add.s64 	%rd34, %rd1, %rd33;
	ld.global.nc.f64 	%fd41, [%rd34];
	ld.shared.f64 	%fd42, [%r25+88];
	fma.rn.f64 	%fd43, %fd41, %fd42, %fd40;
	add.s32 	%r37, %r22, 12;
	mul.wide.u32 	%rd35, %r37, 8;
	add.s64 	%rd36, %rd1, %rd35;
	ld.global.nc.f64 	%fd44, [%rd36];
	ld.shared.f64 	%fd45, [%r25+96];
	fma.rn.f64 	%fd46, %fd44, %fd45, %fd43;
	add.s32 	%r38, %r22, 13;
	mul.wide.u32 	%rd37, %r38, 8;
	add.s64 	%rd38, %rd1, %rd37;
	ld.global.nc.f64 	%fd47, [%rd38];
	ld.shared.f64 	%fd48, [%r25+104];
	fma.rn.f64 	%fd49, %fd47, %fd48, %fd46;
	add.s32 	%r39, %r22, 14;
	mul.wide.u32 	%rd39, %r39, 8;
	add.s64 	%rd40, %rd1, %rd39;
	ld.global.nc.f64 	%fd50, [%rd40];
	ld.shared.f64 	%fd51, [%r25+112];
	fma.rn.f64 	%fd52, %fd50, %fd51, %fd49;
	add.s32 	%r40, %r22, 15;
	mul.wide.u32 	%rd41, %r40, 8;
	add.s64 	%rd42, %rd1, %rd41;
	ld.global.nc.f64 	%fd53, [%rd42];
	ld.shared.f64 	%fd54, [%r25+120];
	fma.rn.f64 	%fd55, %fd53, %fd54, %fd52;
	add.s32 	%r42, %r42, 16;
	setp.ne.s32 	%p3, %r42, 128;
	@%p3 bra 	$L__BB0_5;
	setp.ge.u32 	%p4, %r2, %r14;
	bar.sync 	0;
	@%p4 bra 	$L__BB0_8;
	st.global.f64 	[%rd2], %fd55;
$L__BB0_8:
	add.s32 	%r41, %r41, 1;
	setp.ne.s32 	%p5, %r41, %r6;
	@%p5 bra 	$L__BB0_2;
$L__BB0_9:
	ret;

}
	// .globl	_Z26matvec_kernel_column_majorPKdS0_Pdjj
.visible .entry _Z26matvec_kernel_column_majorPKdS0_Pdjj(
	.param .u64 .ptr .align 1 _Z26matvec_kernel_column_majorPKdS0_Pdjj_param_0,
	.param .u64 .ptr .align 1 _Z26matvec_kernel_column_majorPKdS0_Pdjj_param_1,
	.param .u64 .ptr .align 1 _Z26matvec_kernel_column_majorPKdS0_Pdjj_param_2,
	.param .u32 _Z26matvec_kernel_column_majorPKdS0_Pdjj_param_3,
	.param .u32 _Z26matvec_kernel_column_majorPKdS0_Pdjj_param_4
)
{
	.reg .pred 	%p<5>;
	.reg .b32 	%r<550>;
	.reg .b64 	%rd<270>;
	.reg .b64 	%fd<395>;
	// demoted variable
	.shared .align 8 .b8 _ZZ26matvec_kernel_column_majorPKdS0_PdjjE8x_shared[1024];
	ld.param.u32 	%r393, [_Z26matvec_kernel_column_majorPKdS0_Pdjj_param_4];
	add.s32 	%r394, %r393, 127;
	setp.lt.u32 	%p1, %r394, 128;
	mov.f64 	%fd394, 0d0000000000000000;
	@%p1 bra 	$L__BB1_5;
	ld.param.u32 	%r418, [_Z26matvec_kernel_column_majorPKdS0_Pdjj_param_4];
	ld.param.u32 	%r415, [_Z26matvec_kernel_column_majorPKdS0_Pdjj_param_3];
	add.s32 	%r395, %r418, 127;
	shr.u32 	%r396, %r395, 7;
	neg.s32 	%r549, %r396;
	mov.u32 	%r420, %tid.x;
	add.s32 	%r397, %r420, %r415;
	mov.u32 	%r398, %ctaid.x;
	mov.u32 	%r399, %ntid.x;
	mul.lo.s32 	%r400, %r398, %r399;
	add.s32 	%r548, %r397, %r400;
	shl.b32 	%r401, %r415, 1;
	add.s32 	%r421, %r400, %r420;
	add.s32 	%r547, %r421, %r401;
	mad.lo.s32 	%r546, %r415, 3, %r421;
	shl.b32 	%r402, %r415, 2;
	add.s32 	%r545, %r421, %r402;
	mad.lo.s32 	%r544, %r415, 5, %r421;
	mad.lo.s32 	%r543, %r415, 6, %r421;
	mad.lo.s32 	%r542, %r415, 7, %r421;
	shl.b32 	%r403, %r415, 3;
	add.s32 	%r541, %r421, %r403;
	mad.lo.s32 	%r540, %r415, 9, %r421;
	mad.lo.s32 	%r539, %r415, 10, %r421;
	mad.lo.s32 	%r538, %r415, 11, %r421;
	mad.lo.s32 	%r537, %r415, 12, %r421;
	mad.lo.s32 	%r536, %r415, 13, %r421;
	mad.lo.s32 	%r535, %r415, 14, %r421;
	mad.lo.s32 	%r534, %r415, 15, %r421;
	shl.b32 	%r404, %r415, 4;
	add.s32 	%r533, %r421, %r404;
	mad.lo.s32 	%r532, %r415, 17, %r421;
	mad.lo.s32 	%r531, %r415, 18, %r421;
	mad.lo.s32 	%r530, %r415, 19, %r421;
	mad.lo.s32 	%r529, %r415, 20, %r421;
	mad.lo.s32 	%r528, %r415, 21, %r421;
	mad.lo.s32 	%r527, %r415, 22, %r421;
	mad.lo.s32 	%r526, %r415, 23, %r421;
	mad.lo.s32 	%r525, %r415, 24, %r421;
	mad.lo.s32 	%r524, %r415, 25, %r421;
	mad.lo.s32 	%r523, %r415, 26, %r421;
	mad.lo.s32 	%r522, %r415, 27, %r421;
	mad.lo.s32 	%r521, %r415, 28, %r421;
	mad.lo.s32 	%r520, %r415, 29, %r421;
	mad.lo.s32 	%r519, %r415, 30, %r421;
	mad.lo.s32 	%r518, %r415, 31, %r421;
	shl.b32 	%r405, %r415, 5;
	add.s32 	%r517, %r421, %r405;
	mad.lo.s32 	%r516, %r415, 33, %r421;
	mad.lo.s32 	%r515, %r415, 34, %r421;
	mad.lo.s32 	%r514, %r415, 35, %r421;
	mad.lo.s32 	%r513, %r415, 36, %r421;
	mad.lo.s32 	%r512, %r415, 37, %r421;
	mad.lo.s32 	%r511, %r415, 38, %r421;
	mad.lo.s32 	%r510, %r415, 39, %r421;
	mad.lo.s32 	%r509, %r415, 40, %r421;
	mad.lo.s32 	%r508, %r415, 41, %r421;
	mad.lo.s32 	%r507, %r415, 42, %r421;
	mad.lo.s32 	%r506, %r415, 43, %r421;
	mad.lo.s32 	%r505, %r415, 44, %r421;
	mad.lo.s32 	%r504, %r415, 45, %r421;
	mad.lo.s32 	%r503, %r415, 46, %r421;
	mad.lo.s32 	%r502, %r415, 47, %r421;
	mad.lo.s32 	%r501, %r415, 48, %r421;
	mad.lo.s32 	%r500, %r415, 49, %r421;
	mad.lo.s32 	%r499, %r415, 50, %r421;
	mad.lo.s32 	%r498, %r415, 51, %r421;
	mad.lo.s32 	%r497, %r415, 52, %r421;
	mad.lo.s32 	%r496, %r415, 53, %r421;
	mad.lo.s32 	%r495, %r415, 54, %r421;
	mad.lo.s32 	%r494, %r415, 55, %r421;
	mad.lo.s32 	%r493, %r415, 56, %r421;
	mad.lo.s32 	%r492, %r415, 57, %r421;
	mad.lo.s32 	%r491, %r415, 58, %r421;
	mad.lo.s32 	%r490, %r415, 59, %r421;
	mad.lo.s32 	%r489, %r415, 60, %r421;
	mad.lo.s32 	%r488, %r415, 61, %r421;
	mad.lo.s32 	%r487, %r415, 62, %r421;
	mad.lo.s32 	%r486, %r415, 63, %r421;
	shl.b32 	%r406, %r415, 6;
	add.s32 	%r485, %r421, %r406;
	mad.lo.s32 	%r484, %r415, 65, %r421;
	mad.lo.s32 	%r483, %r415, 66, %r421;
	mad.lo.s32 	%r482, %r415, 67, %r421;
	mad.lo.s32 	%r481, %r415, 68, %r421;
	mad.lo.s32 	%r480, %r415, 69, %r421;
	mad.lo.s32 	%r479, %r415, 70, %r421;
	mad.lo.s32 	%r478, %r415, 71, %r421;
	mad.lo.s32 	%r477, %r415, 72, %r421;
	mad.lo.s32 	%r476, %r415, 73, %r421;
	mad.lo.s32 	%r475, %r415, 74, %r421;
	mad.lo.s32 	%r474, %r415, 75, %r421;
	mad.lo.s32 	%r473, %r415, 76, %r421;
	mad.lo.s32 	%r472, %r415, 77, %r421;
	mad.lo.s32 	%r471, %r415, 78, %r421;
	mad.lo.s32 	%r470, %r415, 79, %r421;
	mad.lo.s32 	%r469, %r415, 80, %r421;
	mad.lo.s32 	%r468, %r415, 81, %r421;
	mad.lo.s32 	%r467, %r415, 82, %r421;
	mad.lo.s32 	%r466, %r415, 83, %r421;
	mad.lo.s32 	%r465, %r415, 84, %r421;
	mad.lo.s32 	%r464, %r415, 85, %r421;
	mad.lo.s32 	%r463, %r415, 86, %r421;
	mad.lo.s32 	%r462, %r415, 87, %r421;
	mad.lo.s32 	%r461, %r415, 88, %r421;
	mad.lo.s32 	%r460, %r415, 89, %r421;
	mad.lo.s32 	%r459, %r415, 90, %r421;
	mad.lo.s32 	%r458, %r415, 91, %r421;
	mad.lo.s32 	%r457, %r415, 92, %r421;
	mad.lo.s32 	%r456, %r415, 93, %r421;
	mad.lo.s32 	%r455, %r415, 94, %r421;
	mad.lo.s32 	%r454, %r415, 95, %r421;
	mad.lo.s32 	%r453, %r415, 96, %r421;
	mad.lo.s32 	%r452, %r415, 97, %r421;
	mad.lo.s32 	%r451, %r415, 98, %r421;
	mad.lo.s32 	%r450, %r415, 99, %r421;
	mad.lo.s32 	%r449, %r415, 100, %r421;
	mad.lo.s32 	%r448, %r415, 101, %r421;
	mad.lo.s32 	%r447, %r415, 102, %r421;
	mad.lo.s32 	%r446, %r415, 103, %r421;
	mad.lo.s32 	%r445, %r415, 104, %r421;
	mad.lo.s32 	%r444, %r415, 105, %r421;
	mad.lo.s32 	%r443, %r415, 106, %r421;
	mad.lo.s32 	%r442, %r415, 107, %r421;
	mad.lo.s32 	%r441, %r415, 108, %r421;
	mad.lo.s32 	%r440, %r415, 109, %r421;
	mad.lo.s32 	%r439, %r415, 110, %r421;
	mad.lo.s32 	%r438, %r415, 111, %r421;
	mad.lo.s32 	%r437, %r415, 112, %r421;
	mad.lo.s32 	%r436, %r415, 113, %r421;
	mad.lo.s32 	%r435, %r415, 114, %r421;
	mad.lo.s32 	%r434, %r415, 115, %r421;
	mad.lo.s32 	%r433, %r415, 116, %r421;
	mad.lo.s32 	%r432, %r415, 117, %r421;
	mad.lo.s32 	%r431, %r415, 118, %r421;
	mad.lo.s32 	%r430, %r415, 119, %r421;
	mad.lo.s32 	%r429, %r415, 120, %r421;
	mad.lo.s32 	%r428, %r415, 121, %r421;
	mad.lo.s32 	%r427, %r415, 122, %r421;
	mad.lo.s32 	%r426, %r415, 123, %r421;
	mad.lo.s32 	%r425, %r415, 124, %r421;
	mad.lo.s32 	%r424, %r415, 125, %r421;
	mad.lo.s32 	%r423, %r415, 126, %r421;
	mad.lo.s32 	%r422, %r415, 127, %r421;
	mov.f64 	%fd394, 0d0000000000000000;
$L__BB1_2:
	ld.param.u32 	%r419, [_Z26matvec_kernel_column_majorPKdS0_Pdjj_param_4];
	setp.ge.u32 	%p2, %r420, %r419;
	mov.f64 	%fd393, 0d0000000000000000;
	@%p2 bra 	$L__BB1_4;
	ld.param.u64 	%rd268, [_Z26matvec_kernel_column_majorPKdS0_Pdjj_param_1];
	cvta.to.global.u64 	%rd4, %rd268;
	mul.wide.u32 	%rd5, %r420, 8;
	add.s64 	%rd6, %rd4, %rd5;
	ld.global.nc.f64 	%fd393, [%rd6];
$L__BB1_4:
	ld.param.u32 	%r416, [_Z26matvec_kernel_column_majorPKdS0_Pdjj_param_3];
	ld.param.u64 	%rd267, [_Z26matvec_kernel_column_majorPKdS0_Pdjj_param_0];
	mov.u32 	%r407, %tid.x;
	shl.b32 	%r408, %r407, 3;
	mov.u32 	%r409, _ZZ26matvec_kernel_column_majorPKdS0_PdjjE8x_shared;
	add.s32 	%r410, %r409, %r408;
	st.shared.f64 	[%r410], %fd393;
	bar.sync 	0;
	cvta.to.global.u64 	%rd7, %rd267;
	mul.wide.u32 	%rd8, %r421, 8;
	add.s64 	%rd9, %rd7, %rd8;
	ld.global.nc.f64 	%fd9, [%rd9];
	ld.shared.f64 	%fd10, [_ZZ26matvec_kernel_column_majorPKdS0_PdjjE8x_shared];
	fma.rn.f64 	%fd11, %fd9, %fd10, %fd394;
	mul.wide.u32 	%rd10, %r548, 8;
	add.s64 	%rd11, %rd7, %rd10;
	ld.global.nc.f64 	%fd12, [%rd11];
	ld.shared.f64 	%fd13, [_ZZ26matvec_kernel_column_majorPKdS0_PdjjE8x_shared+8];
	fma.rn.f64 	%fd14, %fd12, %fd13, %fd11;
	mul.wide.u32 	%rd12, %r547, 8;
	add.s64 	%rd13, %rd7, %rd12;
	ld.global.nc.f64 	%fd15, [%rd13];
	ld.shared.f64 	%fd16, [_ZZ26matvec_kernel_column_majorPKdS0_PdjjE8x_shared+16];
	fma.rn.f64 	%fd17, %fd15, %fd16, %fd14;
	mul.wide.u32 	%rd14, %r546, 8;
	add.s64 	%rd15, %rd7, %rd14;
	ld.global.nc.f64 	%fd18, [%rd15];
	ld.shared.f64 	%fd19, [_ZZ26matvec_kernel_column_majorPKdS0_PdjjE8x_shared+24];
	fma.rn.f64 	%fd20, %fd18, %fd19, %fd17;
	mul.wide.u32 	%rd16, %r545, 8;
	add.s64 	%rd17, %rd7, %rd16;
	ld.global.nc.f64 	%fd21, [%rd17];
	ld.shared.f64 	%fd22, [_ZZ26matvec_kernel_column_majorPKdS0_PdjjE8x_shared+32];
	fma.rn.f64 	%fd23, %fd21, %fd22, %fd20;
	mul.wide.u32 	%rd18, %r544, 8;
	add.s64 	%rd19, %rd7, %rd18;
	ld.global.nc.f64 	%fd24, [%rd19];
	ld.shared.f64 	%fd25, [_ZZ26matvec_kernel_column_majorPKdS0_PdjjE8x_shared+40];
	fma.rn.f64 	%fd26, %fd24, %fd25, %fd23;
	mul.wide.u32 	%rd20, %r543, 8;
	add.s64 	%rd21, %rd7, %rd20;
	ld.global.nc.f64 	%fd27, [%rd21];
	ld.shared.f64 	%fd28, [_ZZ26matvec_kernel_column_majorPKdS0_PdjjE8x_shared+48];
	fma.rn.f64 	%fd29, %fd27, %fd28, %fd26;
	mul.wide.u32 	%rd22, %r542, 8;
	add.s64 	%rd23, %rd7, %rd22;
	ld.global.nc.f64 	%fd30, [%rd23];
	ld.shared.f64 	%fd31, [_ZZ26matvec_kernel_column_majorPKdS0_PdjjE8x_shared+56];
	fma.rn.f64 	%fd32, %fd30, %fd31, %fd29;
	mul.wide.u32 	%rd24, %r541, 8;
	add.s64 	%rd25, %rd7, %rd24;
	ld.global.nc.f64 	%fd33, [%rd25];
	ld.shared.f64 	%fd34, [_ZZ26matvec_kernel_column_majorPKdS0_PdjjE8x_shared+64];
	fma.rn.f64 	%fd35, %fd33, %fd34, %fd32;
	mul.wide.u32 	%rd26, %r540, 8;
	add.s64 	%rd27, %rd7, %rd26;
	ld.global.nc.f64 	%fd36, [%rd27];
	ld.shared.f64 	%fd37, [_ZZ26matvec_kernel_column_majorPKdS0_PdjjE8x_shared+72];
	fma.rn.f64 	%fd38, %fd36, %fd37, %fd35;
	mul.wide.u32 	%rd28, %r539, 8;
	add.s64 	%rd29, %rd7, %rd28;
	ld.global.nc.f64 	%fd39, [%rd29];
	ld.shared.f64 	%fd40, [_ZZ26matvec_kernel_column_majorPKdS0_PdjjE8x_shared+80];
	fma.rn.f64 	%fd41, %fd39, %fd40, %fd38;
	mul.wide.u32 	%rd30, %r538, 8;
	add.s64 	%rd31, %rd7, %rd30;
	ld.global.nc.f64 	%fd42, [%rd31];
	ld.shared.f64 	%fd43, [_ZZ26matvec_kernel_column_majorPKdS0_PdjjE8x_shared+88];
	fma.rn.f64 	%fd44, %fd42, %fd43, %fd41;
	mul.wide.u32 	%rd32, %r537, 8;
	add.s64 	%rd33, %rd7, %rd32;
	ld.global.nc.f64 	%fd45, [%rd33];
	ld.shared.f64 	%fd46, [_ZZ26matvec_kernel_column_majorPKdS0_PdjjE8x_shared+96];
	fma.rn.f64 	%fd47, %fd45, %fd46, %fd44;
	mul.wide.u32 	%rd34, %r536, 8;
	add.s64 	%rd35, %rd7, %rd34;
	ld.global.nc.f64 	%fd48, [%rd35];
	ld.shared.f64 	%fd49, [_ZZ26matvec_kernel_column_majorPKdS0_PdjjE8x_shared+104];
	fma.rn.f64 	%fd50, %fd48, %fd49, %fd47;
	mul.wide.u32 	%rd36, %r535, 8;
	add.s64 	%rd37, %rd7, %rd36;
	ld.global.nc.f64 	%fd51, [%rd37];
	ld.shared.f64 	%fd52, [_ZZ26matvec_kernel_column_majorPKdS0_PdjjE8x_shared+112];
	fma.rn.f64 	%fd53, %fd51, %fd52, %fd50;
	mul.wide.u32 	%rd38, %r534, 8;
	add.s64 	%rd39, %rd7, %rd38;
	ld.global.nc.f64 	%fd54, [%rd39];
	ld.shared.f64 	%fd55, [_ZZ26matvec_kernel_column_majorPKdS0_PdjjE8x_shared+120];
	fma.rn.f64 	%fd56, %fd54, %fd55, %fd53;
	mul.wide.u32 	%rd40, %r533, 8;
	add.s64 	%rd41, %rd7, %rd40;
	ld.global.nc.f64 	%fd57, [%rd41];
	ld.shared.f64 	%fd58, [_ZZ26matvec_kernel_column_majorPKdS0_PdjjE8x_shared+128];
	fma.rn.f64 	%fd59, %fd57, %fd58, %fd56;
	mul.wide.u32 	%rd42, %r532, 8;
	add.s64 	%rd43, %rd7, %rd42;
	ld.global.nc.f64 	%fd60, [%rd43];
	ld.shared.f64 	%fd61, [_ZZ26matvec_kernel_column_majorPKdS0_PdjjE8x_shared+136];
	fma.rn.f64 	%fd62, %fd60, %fd61, %fd59;
	mul.wide.u32 	%rd44, %r531, 8;
	add.s64 	%rd45, %rd7, %rd44;
	ld.global.nc.f64 	%fd63, [%rd45];
	ld.shared.f64 	%fd64, [_ZZ26matvec_kernel_column_majorPKdS0_PdjjE8x_shared+144];
	fma.rn.f64 	%fd65, %fd63, %fd64, %fd62;
	mul.wide.u32 	%rd46, %r530, 8;
	add.s64 	%rd47, %rd7, %rd46;
	ld.global.nc.f64 	%fd66, [%rd47];
	ld.shared.f64 	%fd67, [_ZZ26matvec_kernel_column_majorPKdS0_PdjjE8x_shared+152];
	fma.rn.f64 	%fd68, %fd66, %fd67, %fd65;
	mul.wide.u32 	%rd48, %r529, 8;
	add.s64 	%rd49, %rd7, %rd48;
	ld.global.nc.f64 	%fd69, [%rd49];
	ld.shared.f64 	%fd70, [_ZZ26matvec_kernel_column_majorPKdS0_PdjjE8x_shared+160];
	fma.rn.f64 	%fd71, %fd69, %fd70, %fd68;
	mul.wide.u32 	%rd50, %r528, 8;
	add.s64 	%rd51, %rd7, %rd50;
	ld.global.nc.f64 	%fd72, [%rd51];
	ld.shared.f64 	%fd73, [_ZZ26matvec_kernel_column_majorPKdS0_PdjjE8x_shared+168];
	fma.rn.f64 	%fd74, %fd72, %fd73, %fd71;
	mul.wide.u32 	%rd52, %r527, 8;
	add.s64 	%rd53, %rd7, %rd52;
	ld.global.nc.f64 	%fd75, [%rd53];
	ld.shared.f64 	%fd76, [_ZZ26matvec_kernel_column_majorPKdS0_PdjjE8x_shared+176];
	fma.rn.f64 	%fd77, %fd75, %fd76, %fd74;
	mul.wide.u32 	%rd54, %r526, 8;
	add.s64 	%rd55, %rd7, %rd54;
	ld.global.nc.f64 	%fd78, [%rd55];
	ld.shared.f64 	%fd79, [_ZZ26matvec_kernel_column_majorPKdS0_PdjjE8x_shared+184];
	fma.rn.f64 	%fd80, %fd78, %fd79, %fd77;
	mul.wide.u32 	%rd56, %r525, 8;
	add.s64 	%rd57, %rd7, %rd56;
	ld.global.nc.f64 	%fd81, [%rd57];
	ld.shared.f64 	%fd82, [_ZZ26matvec_kernel_column_majorPKdS0_PdjjE8x_shared+192];
	fma.rn.f64 	%fd83, %fd81, %fd82, %fd80;
	mul.wide.u32 	%rd58, %r524, 8;
	add.s64 	%rd59, %rd7, %rd58;
	ld.global.nc.f64 	%fd84, [%rd59];
	ld.shared.f64 	%fd85, [_ZZ26matvec_kernel_column_majorPKdS0_PdjjE8x_shared+200];
	fma.rn.f64 	%fd86, %fd84, %fd85, %fd83;
	mul.wide.u32 	%rd60, %r523, 8;
	add.s64 	%rd61, %rd7, %rd60;
	ld.global.nc.f64 	%fd87, [%rd61];
	ld.shared.f64 	%fd88, [_ZZ26matvec_kernel_column_majorPKdS0_PdjjE8x_shared+208];
	fma.rn.f64 	%fd89, %fd87, %fd88, %fd86;
	mul.wide.u32 	%rd62, %r522, 8;
	add.s64 	%rd63, %rd7, %rd62;
	ld.global.nc.f64 	%fd90, [%rd63];
	ld.shared.f64 	%fd91, [_ZZ26matvec_kernel_column_majorPKdS0_PdjjE8x_shared+216];
	fma.rn.f64 	%fd92, %fd90, %fd91, %fd89;
	mul.wide.u32 	%rd64, %r521, 8;
	add.s64 	%rd65, %rd7, %rd64;
	ld.global.nc.f64 	%fd93, [%rd65];
	ld.shared.f64 	%fd94, [_ZZ26matvec_kernel_column_majorPKdS0_PdjjE8x_shared+224];
	fma.rn.f64 	%fd95, %fd93, %fd94, %fd92;
	mul.wide.u32 	%rd66, %r520, 8;
	add.s64 	%rd67, %rd7, %rd66;
	ld.global.nc.f64 	%fd96, [%rd67];
	ld.shared.f64 	%fd97, [_ZZ26matvec_kernel_column_majorPKdS0_PdjjE8x_shared+232];
	fma.rn.f64 	%fd98, %fd96, %fd97, %fd95;
	mul.wide.u32 	%rd68, %r519, 8;
	add.s64 	%rd69, %rd7, %rd68;
	ld.global.nc.f64 	%fd99, [%rd69];
	ld.shared.f64 	%fd100, [_ZZ26matvec_kernel_column_majorPKdS0_PdjjE8x_shared+240];
	fma.rn.f64 	%fd101, %fd99, %fd100, %fd98;
	mul.wide.u32 	%rd70, %r518, 8;
	add.s64 	%rd71, %rd7, %rd70;
	ld.global.nc.f64 	%fd102, [%rd71];
	ld.shared.f64 	%fd103, [_ZZ26matvec_kernel_column_majorPKdS0_PdjjE8x_shared+248];
	fma.rn.f64 	%fd104, %fd102, %fd103, %fd101;
	mul.wide.u32 	%rd72, %r517, 8;
	add.s64 	%rd73, %rd7, %rd72;
	ld.global.nc.f64 	%fd105, [%rd73];
	ld.shared.f64 	%fd106, [_ZZ26matvec_kernel_column_majorPKdS0_PdjjE8x_shared+256];
	fma.rn.f64 	%fd107, %fd105, %fd106, %fd104;
	mul.wide.u32 	%rd74, %r516, 8;
	add.s64 	%rd75, %rd7, %rd74;
	ld.global.nc.f64 	%fd108, [%rd75];
	ld.shared.f64 	%fd109, [_ZZ26matvec_kernel_column_majorPKdS0_PdjjE8x_shared+264];
	fma.rn.f64 	%fd110, %fd108, %fd109, %fd107;
	mul.wide.u32 	%rd76, %r515, 8;
	add.s64 	%rd77, %rd7, %rd76;
	ld.global.nc.f64 	%fd111, [%rd77];
	ld.shared.f64 	%fd112, [_ZZ26matvec_kernel_column_majorPKdS0_PdjjE8x_shared+272];
	fma.rn.f64 	%fd113, %fd111, %fd112, %fd110;
	mul.wide.u32 	%rd78, %r514, 8;
	add.s64 	%rd79, %rd7, %rd78;
	ld.global.nc.f64 	%fd114, [%rd79];
	ld.shared.f64 	%fd115, [_ZZ26matvec_kernel_column_majorPKdS0_PdjjE8x_shared+280];
	fma.rn.f64 	%fd116, %fd114, %fd115, %fd113;
	mul.wide.u32 	%rd80, %r513, 8;
	add.s64 	%rd81, %rd7, %rd80;
	ld.global.nc.f64 	%fd117, [%rd81];
	ld.shared.f64 	%fd118, [_ZZ26matvec_kernel_column_majorPKdS0_PdjjE8x_shared+288];
	fma.rn.f64 	%fd119, %fd117, %fd118, %fd116;
	mul.wide.u32 	%rd82, %r512, 8;
	add.s64 	%rd83, %rd7, %rd82;
	ld.global.nc.f64 	%fd120, [%rd83];
	ld.shared.f64 	%fd121, [_ZZ26matvec_kernel_column_majorPKdS0_PdjjE8x_shared+296];
	fma.rn.f64 	%fd122, %fd120, %fd121, %fd119;
	mul.wide.u32 	%rd84, %r511, 8;
	add.s64 	%rd85, %rd7, %rd84;
	ld.global.nc.f64 	%fd123, [%rd85];
	ld.shared.f64 	%fd124, [_ZZ26matvec_kernel_column_majorPKdS0_PdjjE8x_shared+304];
	fma.rn.f64 	%fd125, %fd123, %fd124, %fd122;
	mul.wide.u32 	%rd86, %r510, 8;
	add.s64 	%rd87, %rd7, %rd86;
	ld.global.nc.f64 	%fd126, [%rd87];
	ld.shared.f64 	%fd127, [_ZZ26matvec_kernel_column_majorPKdS0_PdjjE8x_shared+312];
	fma.rn.f64 	%fd128, %fd126, %fd127, %fd125;
	mul.wide.u32 	%rd88, %r509, 8;
	add.s64 	%rd89, %rd7, %rd88;
	ld.global.nc.f64 	%fd129, [%rd89];
	ld.shared.f64 	%fd130, [_ZZ26matvec_kernel_column_majorPKdS0_PdjjE8x_shared+320];
	fma.rn.f64 	%fd131, %fd129, %fd130, %fd128;
	mul.wide.u32 	%rd90, %r508, 8;
	add.s64 	%rd91, %rd7, %rd90;
	ld.global.nc.f64 	%fd132, [%rd91];
	ld.shared.f64 	%fd133, [_ZZ26matvec_kernel_column_majorPKdS0_PdjjE8x_shared+328];
	fma.rn.f64 	%fd134, %fd132, %fd133, %fd131;
	mul.wide.u32 	%rd92, %r507, 8;
	add.s64 	%rd93, %rd7, %rd92;
	ld.global.nc.f64 	%fd135, [%rd93];
	ld.shared.f64 	%fd136, [_ZZ26matvec_kernel_column_majorPKdS0_PdjjE8x_shared+336];
	fma.rn.f64 	%fd137, %fd135, %fd136, %fd134;
	mul.wide.u32 	%rd94, %r506, 8;
	add.s64 	%rd95, %rd7, %rd94;
	ld.global.nc.f64 	%fd138, [%rd95];
	ld.shared.f64 	%fd139, [_ZZ26matvec_kernel_column_majorPKdS0_PdjjE8x_shared+344];
	fma.rn.f64 	%fd140, %fd138, %fd139, %fd137;
	mul.wide.u32 	%rd96, %r505, 8;
	add.s64 	%rd97, %rd7, %rd96;
	ld.global.nc.f64 	%fd141, [%rd97];
	ld.shared.f64 	%fd142, [_ZZ26matvec_kernel_column_majorPKdS0_PdjjE8x_shared+352];
	fma.rn.f64 	%fd143, %fd141, %fd142, %fd140;
	mul.wide.u32 	%rd98, %r504, 8;
	add.s64 	%rd99, %rd7, %rd98;
	ld.global.nc.f64 	%fd144, [%rd99];
	ld.shared.f64 	%fd145, [_ZZ26matvec_kernel_column_majorPKdS0_PdjjE8x_shared+360];
	fma.rn.f64 	%fd146, %fd144, %fd145, %fd143;
	mul.wide.u32 	%rd100, %r503, 8;
	add.s64 	%rd101, %rd7, %rd100;
	ld.global.nc.f64 	%fd147, [%rd101];
	ld.shared.f64 	%fd148, [_ZZ26matvec_kernel_column_majorPKdS0_PdjjE8x_shared+368];
	fma.rn.f64 	%fd149, %fd147, %fd148, %fd146;
	mul.wide.u32 	%rd102, %r502, 8;
	add.s64 	%rd103, %rd7, %rd102;
	ld.global.nc.f64 	%fd150, [%rd103];
	ld.shared.f64 	%fd151, [_ZZ26matvec_kernel_column_majorPKdS0_PdjjE8x_shared+376];
	fma.rn.f64 	%fd152, %fd150, %fd151, %fd149;
	mul.wide.u32 	%rd104, %r501, 8;
	add.s64 	%rd105, %rd7, %rd104;
	ld.global.nc.f64 	%fd153, [%rd105];
	ld.shared.f64 	%fd154, [_ZZ26matvec_kernel_column_majorPKdS0_PdjjE8x_shared+384];
	fma.rn.f64 	%fd155, %fd153, %fd154, %fd152;
	mul.wide.u32 	%rd106, %r500, 8;
	add.s64 	%rd107, %rd7, %rd106;
	ld.global.nc.f64 	%fd156, [%rd107];
	ld.shared.f64 	%fd157, [_ZZ26matvec_kernel_column_majorPKdS0_PdjjE8x_shared+392];
	fma.rn.f64 	%fd158, %fd156, %fd157, %fd155;
	mul.wide.u32 	%rd108, %r499, 8;
	add.s64 	%rd109, %rd7, %rd108;
	ld.global.nc.f64 	%fd159, [%rd109];
	ld.shared.f64 	%fd160, [_ZZ26matvec_kernel_column_majorPKdS0_PdjjE8x_shared+400];
	fma.rn.f64 	%fd161, %fd159, %fd160, %fd158;
	mul.wide.u32 	%rd110, %r498, 8;
	add.s64 	%rd111, %rd7, %rd110;
	ld.global.nc.f64 	%fd162, [%rd111];
	ld.shared.f64 	%fd163, [_ZZ26matvec_kernel_column_majorPKdS0_PdjjE8x_shared+408];
	fma.rn.f64 	%fd164, %fd162, %fd163, %fd161;
	mul.wide.u32 	%rd112, %r497, 8;
	add.s64 	%rd113, %rd7, %rd112;
	ld.global.nc.f64 	%fd165, [%rd113];
	ld.shared.f64 	%fd166, [_ZZ26matvec_kernel_column_majorPKdS0_PdjjE8x_shared+416];
	fma.rn.f64 	%fd167, %fd165, %fd166, %fd164;
	mul.wide.u32 	%rd114, %r496, 8;
	add.s64 	%rd115, %rd7, %rd114;
	ld.global.nc.f64 	%fd168, [%rd115];
	ld.shared.f64 	%fd169, [_ZZ26matvec_kernel_column_majorPKdS0_PdjjE8x_shared+424];
	fma.rn.f64 	%fd170, %fd168, %fd169, %fd167;
	mul.wide.u32 	%rd116, %r495, 8;
	add.s64 	%rd117, %rd7, %rd116;
	ld.global.nc.f64 	%fd171, [%rd117];
	ld.shared.f64 	%fd172, [_ZZ26matvec_kernel_column_majorPKdS0_PdjjE8x_shared+432];
	fma.rn.f64 	%fd173, %fd171, %fd172, %fd170;
	mul.wide.u32 	%rd118, %r494, 8;
	add.s64 	%rd119, %rd7, %rd118;
	ld.global.nc.f64 	%fd174, [%rd119];
	ld.shared.f64 	%fd175, [_ZZ26matvec_kernel_column_majorPKdS0_PdjjE8x_shared+440];
	fma.rn.f64 	%fd176, %fd174, %fd175, %fd173;
	mul.wide.u32 	%rd120, %r493, 8;
	add.s64 	%rd121, %rd7, %rd120;
	ld.global.nc.f64 	%fd177, [%rd121];
	ld.shared.f64 	%fd178, [_ZZ26matvec_kernel_column_majorPKdS0_PdjjE8x_shared+448];
	fma.rn.f64 	%fd179, %fd177, %fd178, %fd176;
	mul.wide.u32 	%rd122, %r492, 8;
	add.s64 	%rd123, %rd7, %rd122;
	ld.global.nc.f64 	%fd180, [%rd123];
	ld.shared.f64 	%fd181, [_ZZ26matvec_kernel_column_majorPKdS0_PdjjE8x_shared+456];
	fma.rn.f64 	%fd182, %fd180, %fd181, %fd179;
	mul.wide.u32 	%rd124, %r491, 8;
	add.s64 	%rd125, %rd7, %rd124;
	ld.global.nc.f64 	%fd183, [%rd125];
	ld.shared.f64 	%fd184, [_ZZ26matvec_kernel_column_majorPKdS0_PdjjE8x_shared+464];
	fma.rn.f64 	%fd185, %fd183, %fd184, %fd182;
	mul.wide.u32 	%rd126, %r490, 8;
	add.s64 	%rd127, %rd7, %rd126;
	ld.global.nc.f64 	%fd186, [%rd127];
	ld.shared.f64 	%fd187, [_ZZ26matvec_kernel_column_majorPKdS0_PdjjE8x_shared+472];
	fma.rn.f64 	%fd188, %fd186, %fd187, %fd185;
	mul.wide.u32 	%rd128, %r489, 8;
	add.s64 	%rd129, %rd7, %rd128;
	ld.global.nc.f64 	%fd189, [%rd129];
	ld.shared.f64 	%fd190, [_ZZ26matvec_kernel_column_majorPKdS0_PdjjE8x_shared+480];
	fma.rn.f64 	%fd191, %fd189, %fd190, %fd188;
	mul.wide.u32 	%rd130, %r488, 8;
	add.s64 	%rd131, %rd7, %rd130;
	ld.global.nc.f64 	%fd192, [%rd131];
	ld.shared.f64 	%fd193, [_ZZ26matvec_kernel_column_majorPKdS0_PdjjE8x_shared+488];
	fma.rn.f64 	%fd194, %fd192, %fd193, %fd191;
	mul.wide.u32 	%rd132, %r487, 8;
	add.s64 	%rd133, %rd7, %rd132;
	ld.global.nc.f64 	%fd195, [%rd133];
	ld.shared.f64 	%fd196, [_ZZ26matvec_kernel_column_majorPKdS0_PdjjE8x_shared+496];
	fma.rn.f64 	%fd197, %fd195, %fd196, %fd194;
	mul.wide.u32 	%rd134, %r486, 8;
	add.s64 	%rd135, %rd7, %rd134;
	ld.global.nc.f64 	%fd198, [%rd135];
	ld.shared.f64 	%fd199, [_ZZ26matvec_kernel_column_majorPKdS0_PdjjE8x_shared+504];
	fma.rn.f64 	%fd200, %fd198, %fd199, %fd197;
	mul.wide.u32 	%rd136, %r485, 8;
	add.s64 	%rd137, %rd7, %rd136;
	ld.global.nc.f64 	%fd201, [%rd137];
	ld.shared.f64 	%fd202, [_ZZ26matvec_kernel_column_majorPKdS0_PdjjE8x_shared+512];
	fma.rn.f64 	%fd203, %fd201, %fd202, %fd200;
	mul.wide.u32 	%rd138, %r484, 8;
	add.s64 	%rd139, %rd7, %rd138;
	ld.global.nc.f64 	%fd204, [%rd139];
	ld.shared.f64 	%fd205, [_ZZ26matvec_kernel_column_majorPKdS0_PdjjE8x_shared+520];
	fma.rn.f64 	%fd206, %fd204, %fd205, %fd203;
	mul.wide.u32 	%rd140, %r483, 8;
	add.s64 	%rd141, %rd7, %rd140;
	ld.global.nc.f64 	%fd207, [%rd141];
	ld.shared.f64 	%fd208, [_ZZ26matvec_kernel_column_majorPKdS0_PdjjE8x_shared+528];
	fma.rn.f64 	%fd209, %fd207, %fd208, %fd206;
	mul.wide.u32 	%rd142, %r482, 8;
	add.s64 	%rd143, %rd7, %rd142;
	ld.global.nc.f64 	%fd210, [%rd143];
	ld.shared.f64 	%fd211, [_ZZ26matvec_kernel_column_majorPKdS0_PdjjE8x_shared+536];
	fma.rn.f64 	%fd212, %fd210, %fd211, %fd209;
	mul.wide.u32 	%rd144, %r481, 8;
	add.s64 	%rd145, %rd7, %rd144;
	ld.global.nc.f64 	%fd213, [%rd145];
	ld.shared.f64 	%fd214, [_ZZ26matvec_kernel_column_majorPKdS0_PdjjE8x_shared+544];
	fma.rn.f64 	%fd215, %fd213, %fd214, %fd212;
	mul.wide.u32 	%rd146, %r480, 8;
	add.s64 	%rd147, %rd7, %rd146;
	ld.global.nc.f64 	%fd216, [%rd147];
	ld.shared.f64 	%fd217, [_ZZ26matvec_kernel_column_majorPKdS0_PdjjE8x_shared+552];
	fma.rn.f64 	%fd218, %fd216, %fd217, %fd215;
	mul.wide.u32 	%rd148, %r479, 8;
	add.s64 	%rd149, %rd7, %rd148;
	ld.global.nc.f64 	%fd219, [%rd149];
	ld.shared.f64 	%fd220, [_ZZ26matvec_kernel_column_majorPKdS0_PdjjE8x_shared+560];
	fma.rn.f64 	%fd221, %fd219, %fd220, %fd218;
	mul.wide.u32 	%rd150, %r478, 8;
	add.s64 	%rd151, %rd7, %rd150;
	ld.global.nc.f64 	%fd222, [%rd151];
	ld.shared.f64 	%fd223, [_ZZ26matvec_kernel_column_majorPKdS0_PdjjE8x_shared+568];
	fma.rn.f64 	%fd224, %fd222, %fd223, %fd221;
	mul.wide.u32 	%rd152, %r477, 8;
	add.s64 	%rd153, %rd7, %rd152;
	ld.global.nc.f64 	%fd225, [%rd153];
	ld.shared.f64 	%fd226, [_ZZ26matvec_kernel_column_majorPKdS0_PdjjE8x_shared+576];
	fma.rn.f64 	%fd227, %fd225, %fd226, %fd224;
	mul.wide.u32 	%rd154, %r476, 8;
	add.s64 	%rd155, %rd7, %rd154;
	ld.global.nc.f64 	%fd228, [%rd155];
	ld.shared.f64 	%fd229, [_ZZ26matvec_kernel_column_majorPKdS0_PdjjE8x_shared+584];
	fma.rn.f64 	%fd230, %fd228, %fd229, %fd227;
	mul.wide.u32 	%rd156, %r475, 8;
	add.s64 	%rd157, %rd7, %rd156;
	ld.global.nc.f64 	%fd231, [%rd157];
	ld.shared.f64 	%fd232, [_ZZ26matvec_kernel_column_majorPKdS0_PdjjE8x_shared+592];
	fma.rn.f64 	%fd233, %fd231, %fd232, %fd230;
	mul.wide.u32 	%rd158, %r474, 8;
	add.s64 	%rd159, %rd7, %rd158;
	ld.global.nc.f64 	%fd234, [%rd159];
	ld.shared.f64 	%fd235, [_ZZ26matvec_kernel_column_majorPKdS0_PdjjE8x_shared+600];
	fma.rn.f64 	%fd236, %fd234, %fd235, %fd233;
	mul.wide.u32 	%rd160, %r473, 8;
	add.s64 	%rd161, %rd7, %rd160;
	ld.global.nc.f64 	%fd237, [%rd161];
	ld.shared.f64 	%fd238, [_ZZ26matvec_kernel_column_majorPKdS0_PdjjE8x_shared+608];
	fma.rn.f64 	%fd239, %fd237, %fd238, %fd236;
	mul.wide.u32 	%rd162, %r472, 8;
	add.s64 	%rd163, %rd7, %rd162;
	ld.global.nc.f64 	%fd240, [%rd163];
	ld.shared.f64 	%fd241, [_ZZ26matvec_kernel_column_majorPKdS0_PdjjE8x_shared+616];
	fma.rn.f64 	%fd242, %fd240, %fd241, %fd239;
	mul.wide.u32 	%rd164, %r471, 8;
	add.s64 	%rd165, %rd7, %rd164;
	ld.global.nc.f64 	%fd243, [%rd165];
	ld.shared.f64 	%fd244, [_ZZ26matvec_kernel_column_majorPKdS0_PdjjE8x_shared+624];
	fma.rn.f64 	%fd245, %fd243, %fd244, %fd242;
	mul.wide.u32 	%rd166, %r470, 8;
	add.s64 	%rd167, %rd7, %rd166;
	ld.global.nc.f64 	%fd246, [%rd167];
	ld.shared.f64 	%fd247, [_ZZ26matvec_kernel_column_majorPKdS0_PdjjE8x_shared+632];
	fma.rn.f64 	%fd248, %fd246, %fd247, %fd245;
	mul.wide.u32 	%rd168, %r469, 8;
	add.s64 	%rd169, %rd7, %rd168;
	ld.global.nc.f64 	%fd249, [%rd169];
	ld.shared.f64 	%fd250, [_ZZ26matvec_kernel_column_majorPKdS0_PdjjE8x_shared+640];
	fma.rn.f64 	%fd251, %fd249, %fd250, %fd248;
	mul.wide.u32 	%rd170, %r468, 8;
	add.s64 	%rd171, %rd7, %rd170;
	ld.global.nc.f64 	%fd252, [%rd171];
	ld.shared.f64 	%fd253, [_ZZ26matvec_kernel_column_majorPKdS0_PdjjE8x_shared+648];
	fma.rn.f64 	%fd254, %fd252, %fd253, %fd251;
	mul.wide.u32 	%rd172, %r467, 8;
	add.s64 	%rd173, %rd7, %rd172;
	ld.global.nc.f64 	%fd255, [%rd173];
	ld.shared.f64 	%fd256, [_ZZ26matvec_kernel_column_majorPKdS0_PdjjE8x_shared+656];
	fma.rn.f64 	%fd257, %fd255, %fd256, %fd254;
	mul.wide.u32 	%rd174, %r466, 8;
	add.s64 	%rd175, %rd7, %rd174;
	ld.global.nc.f64 	%fd258, [%rd175];
	ld.shared.f64 	%fd259, [_ZZ26matvec_kernel_column_majorPKdS0_PdjjE8x_shared+664];
	fma.rn.f64 	%fd260, %fd258, %fd259, %fd257;
	mul.wide.u32 	%rd176, %r465, 8;
	add.s64 	%rd177, %rd7, %rd176;
	ld.global.nc.f64 	%fd261, [%rd177];
	ld.shared.f64 	%fd262, [_ZZ26matvec_kernel_column_majorPKdS0_PdjjE8x_shared+672];
	fma.rn.f64 	%fd263, %fd261, %fd262, %fd260;
	mul.wide.u32 	%rd178, %r464, 8;
	add.s64 	%rd179, %rd7, %rd178;
	ld.global.nc.f64 	%fd264, [%rd179];
	ld.shared.f64 	%fd265, [_ZZ26matvec_kernel_column_majorPKdS0_PdjjE8x_shared+680];
	fma.rn.f64 	%fd266, %fd264, %fd265, %fd263;
	mul.wide.u32 	%rd180, %r463, 8;
	add.s64 	%rd181, %rd7, %rd180;
	ld.global.nc.f64 	%fd267, [%rd181];
	ld.shared.f64 	%fd268, [_ZZ26matvec_kernel_column_majorPKdS0_PdjjE8x_shared+688];
	fma.rn.f64 	%fd269, %fd267, %fd268, %fd266;
	mul.wide.u32 	%rd182, %r462, 8;
	add.s64 	%rd183, %rd7, %rd182;
	ld.global.nc.f64 	%fd270, [%rd183];
	ld.shared.f64 	%fd271, [_ZZ26matvec_kernel_column_majorPKdS0_PdjjE8x_shared+696];
	fma.rn.f64 	%fd272, %fd270, %fd271, %fd269;
	mul.wide.u32 	%rd184, %r461, 8;
	add.s64 	%rd185, %rd7, %rd184;
	ld.global.nc.f64 	%fd273, [%rd185];
	ld.shared.f64 	%fd274, [_ZZ26matvec_kernel_column_majorPKdS0_PdjjE8x_shared+704];
	fma.rn.f64 	%fd275, %fd273, %fd274, %fd272;
	mul.wide.u32 	%rd186, %r460, 8;
	add.s64 	%rd187, %rd7, %rd186;
	ld.global.nc.f64 	%fd276, [%rd187];
	ld.shared.f64 	%fd277, [_ZZ26matvec_kernel_column_majorPKdS0_PdjjE8x_shared+712];
	fma.rn.f64 	%fd278, %fd276, %fd277, %fd275;
	mul.wide.u32 	%rd188, %r459, 8;
	add.s64 	%rd189, %rd7, %rd188;
	ld.global.nc.f64 	%fd279, [%rd189];
	ld.shared.f64 	%fd280, [_ZZ26matvec_kernel_column_majorPKdS0_PdjjE8x_shared+720];
	fma.rn.f64 	%fd281, %fd279, %fd280, %fd278;
	mul.wide.u32 	%rd190, %r458, 8;
	add.s64 	%rd191, %rd7, %rd190;
	ld.global.nc.f64 	%fd282, [%rd191];
	ld.shared.f64 	%fd283, [_ZZ26matvec_kernel_column_majorPKdS0_PdjjE8x_shared+728];
	fma.rn.f64 	%fd284, %fd282, %fd283, %fd281;
	mul.wide.u32 	%rd192, %r457, 8;
	add.s64 	%rd193, %rd7, %rd192;
	ld.global.nc.f64 	%fd285, [%rd193];
	ld.shared.f64 	%fd286, [_ZZ26matvec_kernel_column_majorPKdS0_PdjjE8x_shared+736];
	fma.rn.f64 	%fd287, %fd285, %fd286, %fd284;
	mul.wide.u32 	%rd194, %r456, 8;
	add.s64 	%rd195, %rd7, %rd194;
	ld.global.nc.f64 	%fd288, [%rd195];
	ld.shared.f64 	%fd289, [_ZZ26matvec_kernel_column_majorPKdS0_PdjjE8x_shared+744];
	fma.rn.f64 	%fd290, %fd288, %fd289, %fd287;
	mul.wide.u32 	%rd196, %r455, 8;
	add.s64 	%rd197, %rd7, %rd196;
	ld.global.nc.f64 	%fd291, [%rd197];
	ld.shared.f64 	%fd292, [_ZZ26matvec_kernel_column_majorPKdS0_PdjjE8x_shared+752];
	fma.rn.f64 	%fd293, %fd291, %fd292, %fd290;
	mul.wide.u32 	%rd198, %r454, 8;
	add.s64 	%rd199, %rd7, %rd198;
	ld.global.nc.f64 	%fd294, [%rd199];
	ld.shared.f64 	%fd295, [_ZZ26matvec_kernel_column_majorPKdS0_PdjjE8x_shared+760];
	fma.rn.f64 	%fd296, %fd294, %fd295, %fd293;
	mul.wide.u32 	%rd200, %r453, 8;
	add.s64 	%rd201, %rd7, %rd200;
	ld.global.nc.f64 	%fd297, [%rd201];
	ld.shared.f64 	%fd298, [_ZZ26matvec_kernel_column_majorPKdS0_PdjjE8x_shared+768];
	fma.rn.f64 	%fd299, %fd297, %fd298, %fd296;
	mul.wide.u32 	%rd202, %r452, 8;
	add.s64 	%rd203, %rd7, %rd202;
	ld.global.nc.f64 	%fd300, [%rd203];
	ld.shared.f64 	%fd301, [_ZZ26matvec_kernel_column_majorPKdS0_PdjjE8x_shared+776];
	fma.rn.f64 	%fd302, %fd300, %fd301, %fd299;
	mul.wide.u32 	%rd204, %r451, 8;
	add.s64 	%rd205, %rd7, %rd204;
	ld.global.nc.f64 	%fd303, [%rd205];
	ld.shared.f64 	%fd304, [_ZZ26matvec_kernel_column_majorPKdS0_PdjjE8x_shared+784];
	fma.rn.f64 	%fd305, %fd303, %fd304, %fd302;
	mul.wide.u32 	%rd206, %r450, 8;
	add.s64 	%rd207, %rd7, %rd206;
	ld.global.nc.f64 	%fd306, [%rd207];
	ld.shared.f64 	%fd307, [_ZZ26matvec_kernel_column_majorPKdS0_PdjjE8x_shared+792];
	fma.rn.f64 	%fd308, %fd306, %fd307, %fd305;
	mul.wide.u32 	%rd208, %r449, 8;
	add.s64 	%rd209, %rd7, %rd208;
	ld.global.nc.f64 	%fd309, [%rd209];
	ld.shared.f64 	%fd310, [_ZZ26matvec_kernel_column_majorPKdS0_PdjjE8x_shared+800];
	fma.rn.f64 	%fd311, %fd309, %fd310, %fd308;
	mul.wide.u32 	%rd210, %r448, 8;
	add.s64 	%rd211, %rd7, %rd210;
	ld.global.nc.f64 	%fd312, [%rd211];
	ld.shared.f64 	%fd313, [_ZZ26matvec_kernel_column_majorPKdS0_PdjjE8x_shared+808];
	fma.rn.f64 	%fd314, %fd312, %fd313, %fd311;
	mul.wide.u32 	%rd212, %r447, 8;
	add.s64 	%rd213, %rd7, %rd212;
	ld.global.nc.f64 	%fd315, [%rd213];
	ld.shared.f64 	%fd316, [_ZZ26matvec_kernel_column_majorPKdS0_PdjjE8x_shared+816];
	fma.rn.f64 	%fd317, %fd315, %fd316, %fd314;
	mul.wide.u32 	%rd214, %r446, 8;
	add.s64 	%rd215, %rd7, %rd214;
	ld.global.nc.f64 	%fd318, [%rd215];
	ld.shared.f64 	%fd319, [_ZZ26matvec_kernel_column_majorPKdS0_PdjjE8x_shared+824];
	fma.rn.f64 	%fd320, %fd318, %fd319, %fd317;
	mul.wide.u32 	%rd216, %r445, 8;
	add.s64 	%rd217, %rd7, %rd216;
	ld.global.nc.f64 	%fd321, [%rd217];
	ld.shared.f64 	%fd322, [_ZZ26matvec_kernel_column_majorPKdS0_PdjjE8x_shared+832];
	fma.rn.f64 	%fd323, %fd321, %fd322, %fd320;
	mul.wide.u32 	%rd218, %r444, 8;
	add.s64 	%rd219, %rd7, %rd218;
	ld.global.nc.f64 	%fd324, [%rd219];
	ld.shared.f64 	%fd325, [_ZZ26matvec_kernel_column_majorPKdS0_PdjjE8x_shared+840];
	fma.rn.f64 	%fd326, %fd324, %fd325, %fd323;
	mul.wide.u32 	%rd220, %r443, 8;
	add.s64 	%rd221, %rd7, %rd220;
	ld.global.nc.f64 	%fd327, [%rd221];
	ld.shared.f64 	%fd328, [_ZZ26matvec_kernel_column_majorPKdS0_PdjjE8x_shared+848];
	fma.rn.f64 	%fd329, %fd327, %fd328, %fd326;
	mul.wide.u32 	%rd222, %r442, 8;
	add.s64 	%rd223, %rd7, %rd222;
	ld.global.nc.f64 	%fd330, [%rd223];
	ld.shared.f64 	%fd331, [_ZZ26matvec_kernel_column_majorPKdS0_PdjjE8x_shared+856];
	fma.rn.f64 	%fd332, %fd330, %fd331, %fd329;
	mul.wide.u32 	%rd224, %r441, 8;
	add.s64 	%rd225, %rd7, %rd224;
	ld.global.nc.f64 	%fd333, [%rd225];
	ld.shared.f64 	%fd334, [_ZZ26matvec_kernel_column_majorPKdS0_PdjjE8x_shared+864];
	fma.rn.f64 	%fd335, %fd333, %fd334, %fd332;
	mul.wide.u32 	%rd226, %r440, 8;
	add.s64 	%rd227, %rd7, %rd226;
	ld.global.nc.f64 	%fd336, [%rd227];
	ld.shared.f64 	%fd337, [_ZZ26matvec_kernel_column_majorPKdS0_PdjjE8x_shared+872];
	fma.rn.f64 	%fd338, %fd336, %fd337, %fd335;
	mul.wide.u32 	%rd228, %r439, 8;
	add.s64 	%rd229, %rd7, %rd228;
	ld.global.nc.f64 	%fd339, [%rd229];
	ld.shared.f64 	%fd340, [_ZZ26matvec_kernel_column_majorPKdS0_PdjjE8x_shared+880];
	fma.rn.f64 	%fd341, %fd339, %fd340, %fd338;
	mul.wide.u32 	%rd230, %r438, 8;
	add.s64 	%rd231, %rd7, %rd230;
	ld.global.nc.f64 	%fd342, [%rd231];
	ld.shared.f64 	%fd343, [_ZZ26matvec_kernel_column_majorPKdS0_PdjjE8x_shared+888];
	fma.rn.f64 	%fd344, %fd342, %fd343, %fd341;
	mul.wide.u32 	%rd232, %r437, 8;
	add.s64 	%rd233, %rd7, %rd232;
	ld.global.nc.f64 	%fd345, [%rd233];
	ld.shared.f64 	%fd346, [_ZZ26matvec_kernel_column_majorPKdS0_PdjjE8x_shared+896];
	fma.rn.f64 	%fd347, %fd345, %fd346, %fd344;
	mul.wide.u32 	%rd234, %r436, 8;
	add.s64 	%rd235, %rd7, %rd234;
	ld.global.nc.f64 	%fd348, [%rd235];
	ld.shared.f64 	%fd349, [_ZZ26matvec_kernel_column_majorPKdS0_PdjjE8x_shared+904];
	fma.rn.f64 	%fd350, %fd348, %fd349, %fd347;
	mul.wide.u32 	%rd236, %r435, 8;
	add.s64 	%rd237, %rd7, %rd236;
	ld.global.nc.f64 	%fd351, [%rd237];
	ld.shared.f64 	%fd352, [_ZZ26matvec_kernel_column_majorPKdS0_PdjjE8x_shared+912];
	fma.rn.f64 	%fd353, %fd351, %fd352, %fd350;
	mul.wide.u32 	%rd238, %r434, 8;
	add.s64 	%rd239, %rd7, %rd238;
	ld.global.nc.f64 	%fd354, [%rd239];
	ld.shared.f64 	%fd355, [_ZZ26matvec_kernel_column_majorPKdS0_PdjjE8x_shared+920];
	fma.rn.f64 	%fd356, %fd354, %fd355, %fd353;
	mul.wide.u32 	%rd240, %r433, 8;
	add.s64 	%rd241, %rd7, %rd240;
	ld.global.nc.f64 	%fd357, [%rd241];
	ld.shared.f64 	%fd358, [_ZZ26matvec_kernel_column_majorPKdS0_PdjjE8x_shared+928];
	fma.rn.f64 	%fd359, %fd357, %fd358, %fd356;
	mul.wide.u32 	%rd242, %r432, 8;
	add.s64 	%rd243, %rd7, %rd242;
	ld.global.nc.f64 	%fd360, [%rd243];
	ld.shared.f64 	%fd361, [_ZZ26matvec_kernel_column_majorPKdS0_PdjjE8x_shared+936];
	fma.rn.f64 	%fd362, %fd360, %fd361, %fd359;
	mul.wide.u32 	%rd244, %r431, 8;
	add.s64 	%rd245, %rd7, %rd244;
	ld.global.nc.f64 	%fd363, [%rd245];
	ld.shared.f64 	%fd364, [_ZZ26matvec_kernel_column_majorPKdS0_PdjjE8x_shared+944];
	fma.rn.f64 	%fd365, %fd363, %fd364, %fd362;
	mul.wide.u32 	%rd246, %r430, 8;
	add.s64 	%rd247, %rd7, %rd246;
	ld.global.nc.f64 	%fd366, [%rd247];
	ld.shared.f64 	%fd367, [_ZZ26matvec_kernel_column_majorPKdS0_PdjjE8x_shared+952];
	fma.rn.f64 	%fd368, %fd366, %fd367, %fd365;
	mul.wide.u32 	%rd248, %r429, 8;
	add.s64 	%rd249, %rd7, %rd248;
	ld.global.nc.f64 	%fd369, [%rd249];
	ld.shared.f64 	%fd370, [_ZZ26matvec_kernel_column_majorPKdS0_PdjjE8x_shared+960];
	fma.rn.f64 	%fd371, %fd369, %fd370, %fd368;
	mul.wide.u32 	%rd250, %r428, 8;
	add.s64 	%rd251, %rd7, %rd250;
	ld.global.nc.f64 	%fd372, [%rd251];
	ld.shared.f64 	%fd373, [_ZZ26matvec_kernel_column_majorPKdS0_PdjjE8x_shared+968];
	fma.rn.f64 	%fd374, %fd372, %fd373, %fd371;
	mul.wide.u32 	%rd252, %r427, 8;
	add.s64 	%rd253, %rd7, %rd252;
	ld.global.nc.f64 	%fd375, [%rd253];
	ld.shared.f64 	%fd376, [_ZZ26matvec_kernel_column_majorPKdS0_PdjjE8x_shared+976];
	fma.rn.f64 	%fd377, %fd375, %fd376, %fd374;
	mul.wide.u32 	%rd254, %r426, 8;
	add.s64 	%rd255, %rd7, %rd254;
	ld.global.nc.f64 	%fd378, [%rd255];
	ld.shared.f64 	%fd379, [_ZZ26matvec_kernel_column_majorPKdS0_PdjjE8x_shared+984];
	fma.rn.f64 	%fd380, %fd378, %fd379, %fd377;
	mul.wide.u32 	%rd256, %r425, 8;
	add.s64 	%rd257, %rd7, %rd256;
	ld.global.nc.f64 	%fd381, [%rd257];
	ld.shared.f64 	%fd382, [_ZZ26matvec_kernel_column_majorPKdS0_PdjjE8x_shared+992];
	fma.rn.f64 	%fd383, %fd381, %fd382, %fd380;
	mul.wide.u32 	%rd258, %r424, 8;
	add.s64 	%rd259, %rd7, %rd258;
	ld.global.nc.f64 	%fd384, [%rd259];
	ld.shared.f64 	%fd385, [_ZZ26matvec_kernel_column_majorPKdS0_PdjjE8x_shared+1000];
	fma.rn.f64 	%fd386, %fd384, %fd385, %fd383;
	mul.wide.u32 	%rd260, %r423, 8;
	add.s64 	%rd261, %rd7, %rd260;
	ld.global.nc.f64 	%fd387, [%rd261];
	ld.shared.f64 	%fd388, [_ZZ26matvec_kernel_column_majorPKdS0_PdjjE8x_shared+1008];
	fma.rn.f64 	%fd389, %fd387, %fd388, %fd386;
	mul.wide.u32 	%rd262, %r422, 8;
	add.s64 	%rd263, %rd7, %rd262;
	ld.global.nc.f64 	%fd390, [%rd263];
	ld.shared.f64 	%fd391, [_ZZ26matvec_kernel_column_majorPKdS0_PdjjE8x_shared+1016];
	fma.rn.f64 	%fd394, %fd390, %fd391, %fd389;
	bar.sync 	0;
	add.s32 	%r549, %r549, 1;
	setp.ne.s32 	%p3, %r549, 0;
	shl.b32 	%r411, %r416, 7;
	add.s32 	%r548, %r548, %r411;
	add.s32 	%r547, %r547, %r411;
	add.s32 	%r546, %r546, %r411;
	add.s32 	%r545, %r545, %r411;
	add.s32 	%r544, %r544, %r411;
	add.s32 	%r543, %r543, %r411;
	add.s32 	%r542, %r542, %r411;
	add.s32 	%r541, %r541, %r411;
	add.s32 	%r540, %r540, %r411;
	add.s32 	%r539, %r539, %r411;
	add.s32 	%r538, %r538, %r411;
	add.s32 	%r537, %r537, %r411;
	add.s32 	%r536, %r536, %r411;
	add.s32 	%r535, %r535, %r411;
	add.s32 	%r534, %r534, %r411;
	add.s32 	%r533, %r533, %r411;
	add.s32 	%r532, %r532, %r411;
	add.s32 	%r531, %r531, %r411;
	add.s32 	%r530, %r530, %r411;
	add.s32 	%r529, %r529, %r411;
	add.s32 	%r528, %r528, %r411;
	add.s32 	%r527, %r527, %r411;
	add.s32 	%r526, %r526, %r411;
	add.s32 	%r525, %r525, %r411;
	add.s32 	%r524, %r524, %r411;
	add.s32 	%r523, %r523, %r411;
	add.s32 	%r522, %r522, %r411;
	add.s32 	%r521, %r521, %r411;
	add.s32 	%r520, %r520, %r411;
	add.s32 	%r519, %r519, %r411;
	add.s32 	%r518, %r518, %r411;
	add.s32 	%r517, %r517, %r411;
	add.s32 	%r516, %r516, %r411;
	add.s32 	%r515, %r515, %r411;
	add.s32 	%r514, %r514, %r411;
	add.s32 	%r513, %r513, %r411;
	add.s32 	%r512, %r512, %r411;
	add.s32 	%r511, %r511, %r411;
	add.s32 	%r510, %r510, %r411;
	add.s32 	%r509, %r509, %r411;
	add.s32 	%r508, %r508, %r411;
	add.s32 	%r507, %r507, %r411;
	add.s32 	%r506, %r506, %r411;
	add.s32 	%r505, %r505, %r411;
	add.s32 	%r504, %r504, %r411;
	add.s32 	%r503, %r503, %r411;
	add.s32 	%r502, %r502, %r411;
	add.s32 	%r501, %r501, %r411;
	add.s32 	%r500, %r500, %r411;
	add.s32 	%r499, %r499, %r411;
	add.s32 	%r498, %r498, %r411;
	add.s32 	%r497, %r497, %r411;
	add.s32 	%r496, %r496, %r411;
	add.s32 	%r495, %r495, %r411;
	add.s32 	%r494, %r494, %r411;
	add.s32 	%r493, %r493, %r411;
	add.s32 	%r492, %r492, %r411;
	add.s32 	%r491, %r491, %r411;
	add.s32 	%r490, %r490, %r411;
	add.s32 	%r489, %r489, %r411;
	add.s32 	%r488, %r488, %r411;
	add.s32 	%r487, %r487, %r411;
	add.s32 	%r486, %r486, %r411;
	add.s32 	%r485, %r485, %r411;
	add.s32 	%r484, %r484, %r411;
	add.s32 	%r483, %r483, %r411;
	add.s32 	%r482, %r482, %r411;
	add.s32 	%r481, %r481, %r411;
	add.s32 	%r480, %r480, %r411;
	add.s32 	%r479, %r479, %r411;
	add.s32 	%r478, %r478, %r411;
	add.s32 	%r477, %r477, %r411;
	add.s32 	%r476, %r476, %r411;
	add.s32 	%r475, %r475, %r411;
	add.s32 	%r474, %r474, %r411;
	add.s32 	%r473, %r473, %r411;
	add.s32 	%r472, %r472, %r411;
	add.s32 	%r471, %r471, %r411;
	add.s32 	%r470, %r470, %r411;
	add.s32 	%r469, %r469, %r411;
	add.s32 	%r468, %r468, %r411;
	add.s32 	%r467, %r467, %r411;
	add.s32 	%r466, %r466, %r411;
	add.s32 	%r465, %r465, %r411;
	add.s32 	%r464, %r464, %r411;
	add.s32 	%r463, %r463, %r411;
	add.s32 	%r462, %r462, %r411;
	add.s32 	%r461, %r461, %r411;
	add.s32 	%r460, %r460, %r411;
	add.s32 	%r459, %r459, %r411;
	add.s32 	%r458, %r458, %r411;
	add.s32 	%r457, %r457, %r411;
	add.s32 	%r456, %r456, %r411;
	add.s32 	%r455, %r455, %r411;
	add.s32 	%r454, %r454, %r411;
	add.s32 	%r453, %r453, %r411;
	add.s32 	%r452, %r452, %r411;
	add.s32 	%r451, %r451, %r411;
	add.s32 	%r450, %r450, %r411;
	add.s32 	%r449, %r449, %r411;
	add.s32 	%r448, %r448, %r411;
	add.s32 	%r447, %r447, %r411;
	add.s32 	%r446, %r446, %r411;
	add.s32 	%r445, %r445, %r411;
	add.s32 	%r444, %r444, %r411;
	add.s32 	%r443, %r443, %r411;
	add.s32 	%r442, %r442, %r411;
	add.s32 	%r441, %r441, %r411;
	add.s32 	%r440, %r440, %r411;
	add.s32 	%r439, %r439, %r411;
	add.s32 	%r438, %r438, %r411;
	add.s32 	%r437, %r437, %r411;
	add.s32 	%r436, %r436, %r411;
	add.s32 	%r435, %r435, %r411;
	add.s32 	%r434, %r434, %r411;
	add.s32 	%r433, %r433, %r411;
	add.s32 	%r432, %r432, %r411;
	add.s32 	%r431, %r431, %r411;
	add.s32 	%r430, %r430, %r411;
	add.s32 	%r429, %r429, %r411;
	add.s32 	%r428, %r428, %r411;
	add.s32 	%r427, %r427, %r411;
	add.s32 	%r426, %r426, %r411;
	add.s32 	%r425, %r425, %r411;
	add.s32 	%r424, %r424, %r411;
	add.s32 	%r423, %r423, %r411;
	add.s32 	%r422, %r422, %r411;
	add.s32 	%r421, %r421, %r411;
	add.s32 	%r420, %r420, 128;
	@%p3 bra 	$L__BB1_2;
$L__BB1_5:
	ld.param.u32 	%r417, [_Z26matvec_kernel_column_majorPKdS0_Pdjj_param_3];
	mov.u32 	%r412, %ctaid.x;
	mov.u32 	%r413, %ntid.x;
	mov.u32 	%r414, %tid.x;
	mad.lo.s32 	%r391, %r412, %r413, %r414;
	setp.ge.u32 	%p4, %r391, %r417;
	@%p4 bra 	$L__BB1_7;
	ld.param.u64 	%rd269, [_Z26matvec_kernel_column_majorPKdS0_Pdjj_param_2];
	cvta.to.global.u64 	%rd264, %rd269;
	mul.wide.u32 	%rd265, %r391, 8;
	add.s64 	%rd266, %rd264, %rd265;
	st.global.f64 	[%rd266], %fd394;
$L__BB1_7:
	ret;

}


// ===== COMPILED SASS (sm_100) =====

	.target	sm_100

	.elftype	@"ET_EXEC"


//--------------------- .note.nv.tkinfo           --------------------------
	.section	.note.nv.tkinfo,"",@"SHT_NOTE"
	.sectionflags	@"SHF_NOTE_NV_TKINFO"
	.tkinfo
        /*0018*/ 	.word	0x00000002
        /*0030*/ 	.string	""
        /*0030*/ 	.string	"ptxas"
        /*0030*/ 	.string	"Cuda compilation tools, release 13.0, V13.0.88"
        /*0030*/ 	.string	"Build cuda_13.0.r13.0/compiler.36424714_0"
        /*0030*/ 	.string	"-arch sm_100 -m 64 "



//--------------------- .note.nv.cuinfo           --------------------------
	.section	.note.nv.cuinfo,"",@"SHT_NOTE"
	.sectionflags	@"SHF_NOTE_NV_CUINFO"
        /*0018*/ 	.short	0x0002
        /*001a*/ 	.short	0x0064
        /*001c*/ 	.short	0x0082
	.zero		2


//--------------------- .nv.info                  --------------------------
	.section	.nv.info,"",@"SHT_CUDA_INFO"
	.align	4


	//----- nvinfo : EIATTR_REGCOUNT
	.align		4
        /*0000*/ 	.byte	0x04, 0x2f
        /*0002*/ 	.short	(.L_1 - .L_0)
	.align		4
.L_0:
        /*0004*/ 	.word	index@(_Z23matvec_kernel_row_majorPKdS0_Pdjj)
        /*0008*/ 	.word	0x00000020


	//----- nvinfo : EIATTR_FRAME_SIZE
	.align		4
.L_1:
        /*000c*/ 	.byte	0x04, 0x11
        /*000e*/ 	.short	(.L_3 - .L_2)
	.align		4
.L_2:
        /*0010*/ 	.word	index@(_Z23matvec_kernel_row_majorPKdS0_Pdjj)
        /*0014*/ 	.word	0x00000000


	//----- nvinfo : EIATTR_REGCOUNT
	.align		4
.L_3:
        /*0018*/ 	.byte	0x04, 0x2f
        /*001a*/ 	.short	(.L_5 - .L_4)
	.align		4
.L_4:
        /*001c*/ 	.word	index@(_Z26matvec_kernel_column_majorPKdS0_Pdjj)
        /*0020*/ 	.word	0x000000a8


	//----- nvinfo : EIATTR_FRAME_SIZE
	.align		4
.L_5:
        /*0024*/ 	.byte	0x04, 0x11
        /*0026*/ 	.short	(.L_7 - .L_6)
	.align		4
.L_6:
        /*0028*/ 	.word	index@(_Z26matvec_kernel_column_majorPKdS0_Pdjj)
        /*002c*/ 	.word	0x00000000


	//----- nvinfo : EIATTR_MIN_STACK_SIZE
	.align		4
.L_7:
        /*0030*/ 	.byte	0x04, 0x12
        /*0032*/ 	.short	(.L_9 - .L_8)
	.align		4
.L_8:
        /*0034*/ 	.word	index@(_Z26matvec_kernel_column_majorPKdS0_Pdjj)
        /*0038*/ 	.word	0x00000000


	//----- nvinfo : EIATTR_MIN_STACK_SIZE
	.align		4
.L_9:
        /*003c*/ 	.byte	0x04, 0x12
        /*003e*/ 	.short	(.L_11 - .L_10)
	.align		4
.L_10:
        /*0040*/ 	.word	index@(_Z23matvec_kernel_row_majorPKdS0_Pdjj)
        /*0044*/ 	.word	0x00000000
.L_11:


//--------------------- .nv.compat                --------------------------
	.section	.nv.compat,"",@"SHT_CUDA_COMPAT_INFO"
	.align	4
        /*0000*/ 	.byte	0x02, 0x09, 0x00, 0x00, 0x02, 0x02, 0x01, 0x00, 0x02, 0x05, 0x05, 0x00, 0x03, 0x07, 0x01, 0x01
        /*0010*/ 	.byte	0x02, 0x03, 0x00, 0x00, 0x02, 0x06, 0x01, 0x00, 0x04, 0x0b, 0x08, 0x00, 0x01, 0x00, 0x00, 0x00
        /*0020*/ 	.byte	0x00, 0x00, 0x00, 0x00


//--------------------- .nv.info._Z26matvec_kernel_column_majorPKdS0_Pdjj --------------------------
	.section	.nv.info._Z26matvec_kernel_column_majorPKdS0_Pdjj,"",@"SHT_CUDA_INFO"
	.sectionflags	@""
	.align	4


	//----- nvinfo : EIATTR_CUDA_API_VERSION
	.align		4
        /*0000*/ 	.byte	0x04, 0x37
        /*0002*/ 	.short	(.L_13 - .L_12)
.L_12:
        /*0004*/ 	.word	0x00000082


	//----- nvinfo : EIATTR_KPARAM_INFO
	.align		4
.L_13:
        /*0008*/ 	.byte	0x04, 0x17
        /*000a*/ 	.short	(.L_15 - .L_14)
.L_14:
        /*000c*/ 	.word	0x00000000
        /*0010*/ 	.short	0x0004
        /*0012*/ 	.short	0x001c
        /*0014*/ 	.byte	0x00, 0xf0, 0x11, 0x00


	//----- nvinfo : EIATTR_KPARAM_INFO
	.align		4
.L_15:
        /*0018*/ 	.byte	0x04, 0x17
        /*001a*/ 	.short	(.L_17 - .L_16)
.L_16:
        /*001c*/ 	.word	0x00000000
        /*0020*/ 	.short	0x0003
        /*0022*/ 	.short	0x0018
        /*0024*/ 	.byte	0x00, 0xf0, 0x11, 0x00


	//----- nvinfo : EIATTR_KPARAM_INFO
	.align		4
.L_17:
        /*0028*/ 	.byte	0x04, 0x17
        /*002a*/ 	.short	(.L_19 - .L_18)
.L_18:
        /*002c*/ 	.word	0x00000000
        /*0030*/ 	.short	0x0002
        /*0032*/ 	.short	0x0010
        /*0034*/ 	.byte	0x00, 0xf5, 0x21, 0x00


	//----- nvinfo : EIATTR_KPARAM_INFO
	.align		4
.L_19:
        /*0038*/ 	.byte	0x04, 0x17
        /*003a*/ 	.short	(.L_21 - .L_20)
.L_20:
        /*003c*/ 	.word	0x00000000
        /*0040*/ 	.short	0x0001
        /*0042*/ 	.short	0x0008
        /*0044*/ 	.byte	0x00, 0xf5, 0x21, 0x00


	//----- nvinfo : EIATTR_KPARAM_INFO
	.align		4
.L_21:
        /*0048*/ 	.byte	0x04, 0x17
        /*004a*/ 	.short	(.L_23 - .L_22)
.L_22:
        /*004c*/ 	.word	0x00000000
        /*0050*/ 	.short	0x0000
        /*0052*/ 	.short	0x0000
        /*0054*/ 	.byte	0x00, 0xf5, 0x21, 0x00


	//----- nvinfo : EIATTR_SPARSE_MMA_MASK
	.align		4
.L_23:
        /*0058*/ 	.byte	0x03, 0x50
        /*005a*/ 	.short	0x0000


	//----- nvinfo : EIATTR_MAXREG_COUNT
	.align		4
        /*005c*/ 	.byte	0x03, 0x1b
        /*005e*/ 	.short	0x00ff


	//----- nvinfo : EIATTR_NUM_BARRIERS
	.align		4
        /*0060*/ 	.byte	0x02, 0x4c
        /*0062*/ 	.byte	0x01
	.zero		1


	//----- nvinfo : EIATTR_MERCURY_ISA_VERSION
	.align		4
        /*0064*/ 	.byte	0x03, 0x5f
        /*0066*/ 	.short	0x0101


	//----- nvinfo : EIATTR_VRC_CTA_INIT_COUNT
	.align		4
        /*0068*/ 	.byte	0x02, 0x4a
	.zero		1
	.zero		1


	//----- nvinfo : EIATTR_EXIT_INSTR_OFFSETS
	.align		4
        /*006c*/ 	.byte	0x04, 0x1c
        /*006e*/ 	.short	(.L_25 - .L_24)


	//   ....[0]....
.L_24:
        /*0070*/ 	.word	0x00002e90


	//   ....[1]....
        /*0074*/ 	.word	0x00002ed0


	//----- nvinfo : EIATTR_CBANK_PARAM_SIZE
	.align		4
.L_25:
        /*0078*/ 	.byte	0x03, 0x19
        /*007a*/ 	.short	0x0020


	//----- nvinfo : EIATTR_PARAM_CBANK
	.align		4
        /*007c*/ 	.byte	0x04, 0x0a
        /*007e*/ 	.short	(.L_27 - .L_26)
	.align		4
.L_26:
        /*0080*/ 	.word	index@(.nv.constant0._Z26matvec_kernel_column_majorPKdS0_Pdjj)
        /*0084*/ 	.short	0x0380
        /*0086*/ 	.short	0x0020


	//----- nvinfo : EIATTR_SW_WAR
	.align		4
.L_27:
        /*0088*/ 	.byte	0x04, 0x36
        /*008a*/ 	.short	(.L_29 - .L_28)
.L_28:
        /*008c*/ 	.word	0x00000008
.L_29:


//--------------------- .nv.info._Z23matvec_kernel_row_majorPKdS0_Pdjj --------------------------
	.section	.nv.info._Z23matvec_kernel_row_majorPKdS0_Pdjj,"",@"SHT_CUDA_INFO"
	.sectionflags	@""
	.align	4


	//----- nvinfo : EIATTR_CUDA_API_VERSION
	.align		4
        /*0000*/ 	.byte	0x04, 0x37
        /*0002*/ 	.short	(.L_31 - .L_30)
.L_30:
        /*0004*/ 	.word	0x00000082


	//----- nvinfo : EIATTR_KPARAM_INFO
	.align		4
.L_31:
        /*0008*/ 	.byte	0x04, 0x17
        /*000a*/ 	.short	(.L_33 - .L_32)
.L_32:
        /*000c*/ 	.word	0x00000000
        /*0010*/ 	.short	0x0004
        /*0012*/ 	.short	0x001c
        /*0014*/ 	.byte	0x00, 0xf0, 0x11, 0x00


	//----- nvinfo : EIATTR_KPARAM_INFO
	.align		4
.L_33:
        /*0018*/ 	.byte	0x04, 0x17
        /*001a*/ 	.short	(.L_35 - .L_34)
.L_34:
        /*001c*/ 	.word	0x00000000
        /*0020*/ 	.short	0x0003
        /*0022*/ 	.short	0x0018
        /*0024*/ 	.byte	0x00, 0xf0, 0x11, 0x00


	//----- nvinfo : EIATTR_KPARAM_INFO
	.align		4
.L_35:
        /*0028*/ 	.byte	0x04, 0x17
        /*002a*/ 	.short	(.L_37 - .L_36)
.L_36:
        /*002c*/ 	.word	0x00000000
        /*0030*/ 	.short	0x0002
        /*0032*/ 	.short	0x0010
        /*0034*/ 	.byte	0x00, 0xf5, 0x21, 0x00


	//----- nvinfo : EIATTR_KPARAM_INFO
	.align		4
.L_37:
        /*0038*/ 	.byte	0x04, 0x17
        /*003a*/ 	.short	(.L_39 - .L_38)
.L_38:
        /*003c*/ 	.word	0x00000000
        /*0040*/ 	.short	0x0001
        /*0042*/ 	.short	0x0008
        /*0044*/ 	.byte	0x00, 0xf5, 0x21, 0x00


	//----- nvinfo : EIATTR_KPARAM_INFO
	.align		4
.L_39:
        /*0048*/ 	.byte	0x04, 0x17
        /*004a*/ 	.short	(.L_41 - .L_40)
.L_40:
        /*004c*/ 	.word	0x00000000
        /*0050*/ 	.short	0x0000
        /*0052*/ 	.short	0x0000
        /*0054*/ 	.byte	0x00, 0xf5, 0x21, 0x00


	//----- nvinfo : EIATTR_SPARSE_MMA_MASK
	.align		4
.L_41:
        /*0058*/ 	.byte	0x03, 0x50
        /*005a*/ 	.short	0x0000


	//----- nvinfo : EIATTR_MAXREG_COUNT
	.align		4
        /*005c*/ 	.byte	0x03, 0x1b
        /*005e*/ 	.short	0x00ff


	//----- nvinfo : EIATTR_NUM_BARRIERS
	.align		4
        /*0060*/ 	.byte	0x02, 0x4c
        /*0062*/ 	.byte	0x01
	.zero		1


	//----- nvinfo : EIATTR_MERCURY_ISA_VERSION
	.align		4
        /*0064*/ 	.byte	0x03, 0x5f
        /*0066*/ 	.short	0x0101


	//----- nvinfo : EIATTR_VRC_CTA_INIT_COUNT
	.align		4
        /*0068*/ 	.byte	0x02, 0x4a
	.zero		1
	.zero		1


	//----- nvinfo : EIATTR_EXIT_INSTR_OFFSETS
	.align		4
        /*006c*/ 	.byte	0x04, 0x1c
        /*006e*/ 	.short	(.L_43 - .L_42)


	//   ....[0]....
.L_42:
        /*0070*/ 	.word	0x00000060


	//   ....[1]....
        /*0074*/ 	.word	0x00000730


	//----- nvinfo : EIATTR_CBANK_PARAM_SIZE
	.align		4
.L_43:
        /*0078*/ 	.byte	0x03, 0x19
        /*007a*/ 	.short	0x0020


	//----- nvinfo : EIATTR_PARAM_CBANK
	.align		4
        /*007c*/ 	.byte	0x04, 0x0a
        /*007e*/ 	.short	(.L_45 - .L_44)
	.align		4
.L_44:
        /*0080*/ 	.word	index@(.nv.constant0._Z23matvec_kernel_row_majorPKdS0_Pdjj)
        /*0084*/ 	.short	0x0380
        /*0086*/ 	.short	0x0020


	//----- nvinfo : EIATTR_SW_WAR
	.align		4
.L_45:
        /*0088*/ 	.byte	0x04, 0x36
        /*008a*/ 	.short	(.L_47 - .L_46)
.L_46:
        /*008c*/ 	.word	0x00000008
.L_47:


//--------------------- .nv.callgraph             --------------------------
	.section	.nv.callgraph,"",@"SHT_CUDA_CALLGRAPH"
	.align	4
	.sectionentsize	8
	.align		4
        /*0000*/ 	.word	0x00000000
	.align		4
        /*0004*/ 	.word	0xffffffff
	.align		4
        /*0008*/ 	.word	0x00000000
	.align		4
        /*000c*/ 	.word	0xfffffffe
	.align		4
        /*0010*/ 	.word	0x00000000
	.align		4
        /*0014*/ 	.word	0xfffffffd
	.align		4
        /*0018*/ 	.word	0x00000000
	.align		4
        /*001c*/ 	.word	0xfffffffc


//--------------------- .text._Z26matvec_kernel_column_majorPKdS0_Pdjj --------------------------
	.section	.text._Z26matvec_kernel_column_majorPKdS0_Pdjj,"ax",@progbits
	.align	128
        .global         _Z26matvec_kernel_column_majorPKdS0_Pdjj
        .type           _Z26matvec_kernel_column_majorPKdS0_Pdjj,@function
        .size           _Z26matvec_kernel_column_majorPKdS0_Pdjj,(.L_x_6 - _Z26matvec_kernel_column_majorPKdS0_Pdjj)
        .other          _Z26matvec_kernel_column_majorPKdS0_Pdjj,@"STO_CUDA_ENTRY STV_DEFAULT"
_Z26matvec_kernel_column_majorPKdS0_Pdjj:
.text._Z26matvec_kernel_column_majorPKdS0_Pdjj:
[----:B------:R-:W-:Y:S01]  /*0000*/  LDC R1, c[0x0][0x37c] ;  /* 0x0000df00ff017b82 */ /* 0x000fe20000000800 */
[----:B------:R-:W0:Y:S01]  /*0010*/  LDCU UR4, c[0x0][0x39c] ;  /* 0x00007380ff0477ac */ /* 0x000e220008000800 */
[----:B------:R-:W-:Y:S01]  /*0020*/  CS2R R152, SRZ ;  /* 0x0000000000987805 */ /* 0x000fe2000001ff00 */
[----:B------:R-:W1:Y:S01]  /*0030*/  LDCU.64 UR8, c[0x0][0x358] ;  /* 0x00006b00ff0877ac */ /* 0x000e620008000a00 */
[----:B0-----:R-:W-:-:S04]  /*0040*/  UIADD3 UR4, UPT, UPT, UR4, 0x7f, URZ ;  /* 0x0000007f04047890 */ /* 0x001fc8000fffe0ff */
[----:B------:R-:W-:-:S09]  /*0050*/  UISETP.GE.U32.AND UP0, UPT, UR4, 0x80, UPT ;  /* 0x000000800400788c */ /* 0x000fd2000bf06070 */
[----:B-1----:R-:W-:Y:S05]  /*0060*/  BRA.U !UP0, `(.L_x_0) ;  /* 0x0000002d08707547 */ /* 0x002fea000b800000 */
[----:B------:R-:W0:Y:S01]  /*0070*/  S2R R141, SR_TID.X ;  /* 0x00000000008d7919 */ /* 0x000e220000002100 */
[----:B------:R-:W0:Y:S01]  /*0080*/  LDC R40, c[0x0][0x398] ;  /* 0x0000e600ff287b82 */ /* 0x000e220000000800 */
[----:B------:R-:W-:Y:S01]  /*0090*/  USHF.R.U32.HI UR4, URZ, 0x7, UR4 ;  /* 0x00000007ff047899 */ /* 0x000fe20008011604 */
[----:B------:R-:W-:Y:S01]  /*00a0*/  CS2R R152, SRZ ;  /* 0x0000000000987805 */ /* 0x000fe2000001ff00 */
[----:B------:R-:W1:Y:S02]  /*00b0*/  LDCU UR7, c[0x0][0x39c] ;  /* 0x00007380ff0777ac */ /* 0x000e640008000800 */
[----:B------:R-:W-:-:S03]  /*00c0*/  UIADD3 UR4, UPT, UPT, -UR4, URZ, URZ ;  /* 0x000000ff04047290 */ /* 0x000fc6000fffe1ff */
[----:B------:R-:W2:Y:S08]  /*00d0*/  S2UR UR5, SR_CTAID.X ;  /* 0x00000000000579c3 */ /* 0x000eb00000002500 */
[----:B------:R-:W2:Y:S01]  /*00e0*/  LDC R0, c[0x0][0x360] ;  /* 0x0000d800ff007b82 */ /* 0x000ea20000000800 */
[----:B0-----:R-:W-:Y:S01]  /*00f0*/  IADD3 R140, PT, PT, R141, R40, RZ ;  /* 0x000000288d8c7210 */ /* 0x001fe20007ffe0ff */
[----:B--2---:R-:W-:-:S04]  /*0100*/  IMAD R139, R0, UR5, R141 ;  /* 0x00000005008b7c24 */ /* 0x004fc8000f8e028d */
[----:B------:R-:W-:Y:S02]  /*0110*/  IMAD R140, R0, UR5, R140 ;  /* 0x00000005008c7c24 */ /* 0x000fe4000f8e028c */
[C-C-:B------:R-:W-:Y:S01]  /*0120*/  IMAD R0, R40.reuse, 0x7f, R139.reuse ;  /* 0x0000007f28007824 */ /* 0x140fe200078e028b */
[CC--:B------:R-:W-:Y:S01]  /*0130*/  LEA R138, R40.reuse, R139.reuse, 0x1 ;  /* 0x0000008b288a7211 */ /* 0x0c0fe200078e08ff */
        /* <DEDUP_REMOVED lines=9> */
[C---:B------:R-:W-:Y:S01]  /*01d0*/  LEA R76, R40.reuse, R139, 0x6 ;  /* 0x0000008b284c7211 */ /* 0x040fe200078e30ff */
[----:B------:R-:W-:-:S02]  /*01e0*/  IMAD R130, R40, 0xa, R139 ;  /* 0x0000000a28827824 */ /* 0x000fc400078e028b */
[C-C-:B------:R-:W-:Y:S02]  /*01f0*/  IMAD R129, R40.reuse, 0xb, R139.reuse ;  /* 0x0000000b28817824 */ /* 0x140fe400078e028b */
[C-C-:B------:R-:W-:Y:S02]  /*0200*/  IMAD R128, R40.reuse, 0xc, R139.reuse ;  /* 0x0000000c28807824 */ /* 0x140fe400078e028b */
[C-C-:B------:R-:W-:Y:S02]  /*0210*/  IMAD R127, R40.reuse, 0xd, R139.reuse ;  /* 0x0000000d287f7824 */ /* 0x140fe400078e028b */
[C-C-:B------:R-:W-:Y:S02]  /*0220*/  IMAD R126, R40.reuse, 0xe, R139.reuse ;  /* 0x0000000e287e7824 */ /* 0x140fe400078e028b */
[C-C-:B------:R-:W-:Y:S02]  /*0230*/  IMAD R125, R40.reuse, 0xf, R139.reuse ;  /* 0x0000000f287d7824 */ /* 0x140fe400078e028b */
        /* <DEDUP_REMOVED lines=107> */
[----:B-1----:R-:W-:-:S07]  /*08f0*/  IMAD R39, R40, 0x7e, R139 ;  /* 0x0000007e28277824 */ /* 0x002fce00078e028b */
.L_x_1:
[C---:B------:R-:W-:Y:S02]  /*0900*/  ISETP.GE.U32.AND P0, PT, R141.reuse, UR7, PT ;  /* 0x000000078d007c0c */ /* 0x040fe4000bf06070 */
[----:B------:R-:W-:Y:S01]  /*0910*/  CS2R R158, SRZ ;  /* 0x00000000009e7805 */ /* 0x000fe2000001ff00 */
[----:B------:R-:W0:Y:S10]  /*0920*/  LDC.64 R48, c[0x0][0x380] ;  /* 0x0000e000ff307b82 */ /* 0x000e340000000a00 */
[----:B------:R-:W1:Y:S02]  /*0930*/  @!P0 LDC.64 R40, c[0x0][0x388] ;  /* 0x0000e200ff288b82 */ /* 0x000e640000000a00 */
[----:B-1----:R-:W-:-:S05]  /*0940*/  @!P0 IMAD.WIDE.U32 R40, R141, 0x8, R40 ;  /* 0x000000088d288825 */ /* 0x002fca00078e0028 */
[----:B------:R-:W2:Y:S01]  /*0950*/  @!P0 LDG.E.64.CONSTANT R158, desc[UR8][R40.64] ;  /* 0x00000008289e8981 */ /* 0x000ea2000c1e9b00 */
[----:B0-----:R-:W-:-:S04]  /*0960*/  IMAD.WIDE.U32 R150, R139, 0x8, R48 ;  /* 0x000000088b967825 */ /* 0x001fc800078e0030 */
[--C-:B------:R-:W-:Y:S02]  /*0970*/  IMAD.WIDE.U32 R44, R140, 0x8, R48.reuse ;  /* 0x000000088c2c7825 */ /* 0x100fe400078e0030 */
[----:B------:R-:W3:Y:S04]  /*0980*/  LDG.E.64.CONSTANT R150, desc[UR8][R150.64] ;  /* 0x0000000896967981 */ /* 0x000ee8000c1e9b00 */
[----:B------:R-:W4:Y:S01]  /*0990*/  LDG.E.64.CONSTANT R44, desc[UR8][R44.64] ;  /* 0x000000082c2c7981 */ /* 0x000f22000c1e9b00 */
[----:B------:R-:W-:-:S06]  /*09a0*/  IMAD.WIDE.U32 R148, R138, 0x8, R48 ;  /* 0x000000088a947825 */ /* 0x000fcc00078e0030 */
[----:B------:R-:W5:Y:S01]  /*09b0*/  LDG.E.64.CONSTANT R148, desc[UR8][R148.64] ;  /* 0x0000000894947981 */ /* 0x000f62000c1e9b00 */
[----:B------:R-:W-:-:S06]  /*09c0*/  IMAD.WIDE.U32 R146, R137, 0x8, R48 ;  /* 0x0000000889927825 */ /* 0x000fcc00078e0030 */
[----:B------:R-:W5:Y:S01]  /*09d0*/  LDG.E.64.CONSTANT R146, desc[UR8][R146.64] ;  /* 0x0000000892927981 */ /* 0x000f62000c1e9b00 */
[----:B------:R-:W-:-:S06]  /*09e0*/  IMAD.WIDE.U32 R144, R136, 0x8, R48 ;  /* 0x0000000888907825 */ /* 0x000fcc00078e0030 */
[----:B------:R-:W5:Y:S01]  /*09f0*/  LDG.E.64.CONSTANT R144, desc[UR8][R144.64] ;  /* 0x0000000890907981 */ /* 0x000f62000c1e9b00 */
[----:B------:R-:W-:-:S06]  /*0a00*/  IMAD.WIDE.U32 R142, R135, 0x8, R48 ;  /* 0x00000008878e7825 */ /* 0x000fcc00078e0030 */
[----:B------:R-:W5:Y:S01]  /*0a10*/  LDG.E.64.CONSTANT R142, desc[UR8][R142.64] ;  /* 0x000000088e8e7981 */ /* 0x000f62000c1e9b00 */
[--C-:B------:R-:W-:Y:S01]  /*0a20*/  IMAD.WIDE.U32 R156, R134, 0x8, R48.reuse ;  /* 0x00000008869c7825 */ /* 0x100fe200078e0030 */
[----:B------:R-:W0:Y:S01]  /*0a30*/  S2UR UR6, SR_CgaCtaId ;  /* 0x00000000000679c3 */ /* 0x000e220000008800 */
[----:B------:R-:W1:Y:S02]  /*0a40*/  S2R R161, SR_TID.X ;  /* 0x0000000000a17919 */ /* 0x000e640000002100 */
[--C-:B------:R-:W-:Y:S02]  /*0a50*/  IMAD.WIDE.U32 R50, R133, 0x8, R48.reuse ;  /* 0x0000000885327825 */ /* 0x100fe400078e0030 */
[----:B------:R-:W5:Y:S04]  /*0a60*/  LDG.E.64.CONSTANT R156, desc[UR8][R156.64] ;  /* 0x000000089c9c7981 */ /* 0x000f68000c1e9b00 */
[----:B------:R-:W5:Y:S01]  /*0a70*/  LDG.E.64.CONSTANT R50, desc[UR8][R50.64] ;  /* 0x0000000832327981 */ /* 0x000f62000c1e9b00 */
[----:B------:R-:W-:Y:S01]  /*0a80*/  UMOV UR5, 0x400 ;  /* 0x0000040000057882 */ /* 0x000fe20000000000 */
[----:B------:R-:W-:-:S04]  /*0a90*/  IMAD.WIDE.U32 R154, R132, 0x8, R48 ;  /* 0x00000008849a7825 */ /* 0x000fc800078e0030 */
[----:B------:R-:W-:Y:S02]  /*0aa0*/  IMAD.WIDE.U32 R46, R131, 0x8, R48 ;  /* 0x00000008832e7825 */ /* 0x000fe400078e0030 */
[----:B------:R-:W5:Y:S04]  /*0ab0*/  LDG.E.64.CONSTANT R154, desc[UR8][R154.64] ;  /* 0x000000089a9a7981 */ /* 0x000f68000c1e9b00 */
[----:B------:R-:W5:Y:S01]  /*0ac0*/  LDG.E.64.CONSTANT R46, desc[UR8][R46.64] ;  /* 0x000000082e2e7981 */ /* 0x000f62000c1e9b00 */
[----:B0-----:R-:W-:-:S06]  /*0ad0*/  ULEA UR5, UR6, UR5, 0x18 ;  /* 0x0000000506057291 */ /* 0x001fcc000f8ec0ff */
[----:B-1----:R-:W-:-:S05]  /*0ae0*/  LEA R161, R161, UR5, 0x3 ;  /* 0x00000005a1a17c11 */ /* 0x002fca000f8e18ff */
[----:B--2---:R-:W-:Y:S01]  /*0af0*/  STS.64 [R161], R158 ;  /* 0x0000009ea1007388 */ /* 0x004fe20000000a00 */
[----:B------:R-:W-:Y:S06]  /*0b00*/  BAR.SYNC.DEFER_BLOCKING 0x0 ;  /* 0x0000000000007b1d */ /* 0x000fec0000010000 */
[----:B------:R-:W3:Y:S02]  /*0b10*/  LDS.128 R40, [UR5] ;  /* 0x00000005ff287984 */ /* 0x000ee40008000c00 */
[----:B---3--:R-:W-:Y:S01]  /*0b20*/  DFMA R150, R150, R40, R152 ;  /* 0x000000289696722b */ /* 0x008fe20000000098 */
[----:B------:R-:W-:-:S07]  /*0b30*/  IMAD.WIDE.U32 R152, R130, 0x8, R48 ;  /* 0x0000000882987825 */ /* 0x000fce00078e0030 */
[----:B----4-:R-:W-:Y:S01]  /*0b40*/  DFMA R150, R44, R42, R150 ;  /* 0x0000002a2c96722b */ /* 0x010fe20000000096 */
[----:B------:R-:W2:Y:S01]  /*0b50*/  LDG.E.64.CONSTANT R152, desc[UR8][R152.64] ;  /* 0x0000000898987981 */ /* 0x000ea2000c1e9b00 */
[----:B------:R-:W-:-:S03]  /*0b60*/  IMAD.WIDE.U32 R44, R129, 0x8, R48 ;  /* 0x00000008812c7825 */ /* 0x000fc600078e0030 */
[----:B------:R-:W5:Y:S04]  /*0b70*/  LDS.128 R40, [UR5+0x10] ;  /* 0x00001005ff287984 */ /* 0x000f680008000c00 */
[----:B------:R-:W3:Y:S01]  /*0b80*/  LDG.E.64.CONSTANT R44, desc[UR8][R44.64] ;  /* 0x000000082c2c7981 */ /* 0x000ee2000c1e9b00 */
[----:B-----5:R-:W-:Y:S01]  /*0b90*/  DFMA R40, R148, R40, R150 ;  /* 0x000000289428722b */ /* 0x020fe20000000096 */
[----:B------:R-:W-:-:S04]  /*0ba0*/  IMAD.WIDE.U32 R150, R128, 0x8, R48 ;  /* 0x0000000880967825 */ /* 0x000fc800078e0030 */
[----:B------:R-:W-:Y:S02]  /*0bb0*/  IMAD.WIDE.U32 R148, R127, 0x8, R48 ;  /* 0x000000087f947825 */ /* 0x000fe400078e0030 */
[----:B------:R-:W4:Y:S01]  /*0bc0*/  LDG.E.64.CONSTANT R150, desc[UR8][R150.64] ;  /* 0x0000000896967981 */ /* 0x000f22000c1e9b00 */
[----:B------:R-:W-:-:S03]  /*0bd0*/  DFMA R146, R146, R42, R40 ;  /* 0x0000002a9292722b */ /* 0x000fc60000000028 */
[----:B------:R-:W0:Y:S04]  /*0be0*/  LDS.128 R40, [UR5+0x20] ;  /* 0x00002005ff287984 */ /* 0x000e280008000c00 */
[----:B------:R-:W5:Y:S01]  /*0bf0*/  LDG.E.64.CONSTANT R148, desc[UR8][R148.64] ;  /* 0x0000000894947981 */ /* 0x000f62000c1e9b00 */
[----:B0-----:R-:W-:Y:S01]  /*0c00*/  DFMA R40, R144, R40, R146 ;  /* 0x000000289028722b */ /* 0x001fe20000000092 */
[----:B------:R-:W-:-:S04]  /*0c10*/  IMAD.WIDE.U32 R146, R126, 0x8, R48 ;  /* 0x000000087e927825 */ /* 0x000fc800078e0030 */
[--C-:B------:R-:W-:Y:S02]  /*0c20*/  IMAD.WIDE.U32 R144, R125, 0x8, R48.reuse ;  /* 0x000000087d907825 */ /* 0x100fe400078e0030 */
[----:B------:R-:W5:Y:S04]  /*0c30*/  LDG.E.64.CONSTANT R146, desc[UR8][R146.64] ;  /* 0x0000000892927981 */ /* 0x000f68000c1e9b00 */
[----:B------:R-:W5:Y:S01]  /*0c40*/  LDG.E.64.CONSTANT R144, desc[UR8][R144.64] ;  /* 0x0000000890907981 */ /* 0x000f62000c1e9b00 */
[----:B------:R-:W-:Y:S01]  /*0c50*/  DFMA R158, R142, R42, R40 ;  /* 0x0000002a8e9e722b */ /* 0x000fe20000000028 */
[----:B------:R-:W-:Y:S02]  /*0c60*/  IMAD.WIDE.U32 R142, R124, 0x8, R48 ;  /* 0x000000087c8e7825 */ /* 0x000fe400078e0030 */
[----:B------:R-:W0:Y:S04]  /*0c70*/  LDS.128 R40, [UR5+0x30] ;  /* 0x00003005ff287984 */ /* 0x000e280008000c00 */
[----:B------:R-:W5:Y:S01]  /*0c80*/  LDG.E.64.CONSTANT R142, desc[UR8][R142.64] ;  /* 0x000000088e8e7981 */ /* 0x000f62000c1e9b00 */
[----:B0-----:R-:W-:-:S08]  /*0c90*/  DFMA R156, R156, R40, R158 ;  /* 0x000000289c9c722b */ /* 0x001fd0000000009e */
[----:B------:R-:W-:Y:S01]  /*0ca0*/  DFMA R156, R50, R42, R156 ;  /* 0x0000002a329c722b */ /* 0x000fe2000000009c */
[--C-:B------:R-:W-:Y:S01]  /*0cb0*/  IMAD.WIDE.U32 R50, R123, 0x8, R48.reuse ;  /* 0x000000087b327825 */ /* 0x100fe200078e0030 */
[----:B------:R-:W0:Y:S05]  /*0cc0*/  LDS.128 R40, [UR5+0x40] ;  /* 0x00004005ff287984 */ /* 0x000e2a0008000c00 */
[----:B------:R-:W5:Y:S01]  /*0cd0*/  LDG.E.64.CONSTANT R50, desc[UR8][R50.64] ;  /* 0x0000000832327981 */ /* 0x000f62000c1e9b00 */
[----:B0-----:R-:W-:Y:S01]  /*0ce0*/  DFMA R154, R154, R40, R156 ;  /* 0x000000289a9a722b */ /* 0x001fe2000000009c */
[----:B------:R-:W-:-:S06]  /*0cf0*/  IMAD.WIDE.U32 R156, R122, 0x8, R48 ;  /* 0x000000087a9c7825 */ /* 0x000fcc00078e0030 */
[----:B------:R-:W5:Y:S01]  /*0d00*/  LDG.E.64.CONSTANT R156, desc[UR8][R156.64] ;  /* 0x000000089c9c7981 */ /* 0x000f62000c1e9b00 */
[----:B------:R-:W-:Y:S01]  /*0d10*/  DFMA R154, R46, R42, R154 ;  /* 0x0000002a2e9a722b */ /* 0x000fe2000000009a */
[--C-:B------:R-:W-:Y:S02]  /*0d20*/  IMAD.WIDE.U32 R46, R121, 0x8, R48.reuse ;  /* 0x00000008792e7825 */ /* 0x100fe400078e0030 */
[----:B------:R-:W2:Y:S04]  /*0d30*/  LDS.128 R40, [UR5+0x50] ;  /* 0x00005005ff287984 */ /* 0x000ea80008000c00 */
[----:B------:R-:W5:Y:S01]  /*0d40*/  LDG.E.64.CONSTANT R46, desc[UR8][R46.64] ;  /* 0x000000082e2e7981 */ /* 0x000f62000c1e9b00 */
[----:B--2---:R-:W-:Y:S01]  /*0d50*/  DFMA R152, R152, R40, R154 ;  /* 0x000000289898722b */ /* 0x004fe2000000009a */
[----:B------:R-:W-:-:S06]  /*0d60*/  IMAD.WIDE.U32 R154, R120, 0x8, R48 ;  /* 0x00000008789a7825 */ /* 0x000fcc00078e0030 */
[----:B------:R-:W2:Y:S01]  /*0d70*/  LDG.E.64.CONSTANT R154, desc[UR8][R154.64] ;  /* 0x000000089a9a7981 */ /* 0x000ea2000c1e9b00 */
[----:B---3--:R-:W-:Y:S01]  /*0d80*/  DFMA R152, R44, R42, R152 ;  /* 0x0000002a2c98722b */ /* 0x008fe20000000098 */
[--C-:B------:R-:W-:Y:S02]  /*0d90*/  IMAD.WIDE.U32 R44, R119, 0x8, R48.reuse ;  /* 0x00000008772c7825 */ /* 0x100fe400078e0030 */
[----:B------:R-:W4:Y:S04]  /*0da0*/  LDS.128 R40, [UR5+0x60] ;  /* 0x00006005ff287984 */ /* 0x000f280008000c00 */
[----:B------:R-:W3:Y:S01]  /*0db0*/  LDG.E.64.CONSTANT R44, desc[UR8][R44.64] ;  /* 0x000000082c2c7981 */ /* 0x000ee2000c1e9b00 */
[----:B----4-:R-:W-:Y:S01]  /*0dc0*/  DFMA R150, R150, R40, R152 ;  /* 0x000000289696722b */ /* 0x010fe20000000098 */
[----:B------:R-:W-:-:S06]  /*0dd0*/  IMAD.WIDE.U32 R152, R118, 0x8, R48 ;  /* 0x0000000876987825 */ /* 0x000fcc00078e0030 */
[----:B------:R-:W4:Y:S01]  /*0de0*/  LDG.E.64.CONSTANT R152, desc[UR8][R152.64] ;  /* 0x0000000898987981 */ /* 0x000f22000c1e9b00 */
[----:B-----5:R-:W-:Y:S01]  /*0df0*/  DFMA R150, R148, R42, R150 ;  /* 0x0000002a9496722b */ /* 0x020fe20000000096 */
[--C-:B------:R-:W-:Y:S02]  /*0e00*/  IMAD.WIDE.U32 R148, R117, 0x8, R48.reuse ;  /* 0x0000000875947825 */ /* 0x100fe400078e0030 */
[----:B------:R-:W0:Y:S04]  /*0e10*/  LDS.128 R40, [UR5+0x70] ;  /* 0x00007005ff287984 */ /* 0x000e280008000c00 */
[----:B------:R-:W5:Y:S01]  /*0e20*/  LDG.E.64.CONSTANT R148, desc[UR8][R148.64] ;  /* 0x0000000894947981 */ /* 0x000f62000c1e9b00 */
[----:B0-----:R-:W-:Y:S01]  /*0e30*/  DFMA R150, R146, R40, R150 ;  /* 0x000000289296722b */ /* 0x001fe20000000096 */
[----:B------:R-:W-:-:S06]  /*0e40*/  IMAD.WIDE.U32 R146, R116, 0x8, R48 ;  /* 0x0000000874927825 */ /* 0x000fcc00078e0030 */
[----:B------:R-:W5:Y:S01]  /*0e50*/  LDG.E.64.CONSTANT R146, desc[UR8][R146.64] ;  /* 0x0000000892927981 */ /* 0x000f62000c1e9b00 */
[----:B------:R-:W-:Y:S01]  /*0e60*/  DFMA R150, R144, R42, R150 ;  /* 0x0000002a9096722b */ /* 0x000fe20000000096 */
[--C-:B------:R-:W-:Y:S02]  /*0e70*/  IMAD.WIDE.U32 R144, R115, 0x8, R48.reuse ;  /* 0x0000000873907825 */ /* 0x100fe400078e0030 */
        /* <DEDUP_REMOVED lines=14> */
[----:B------:R-:W2:Y:S05]  /*0f60*/  LDS.128 R40, [UR5+0xa0] ;  /* 0x0000a005ff287984 */ /* 0x000eaa0008000c00 */
        /* <DEDUP_REMOVED lines=32> */
[----:B------:R-:W-:-:S06]  /*1170*/  IMAD.WIDE.U32 R50, R101, 0x8, R48 ;  /* 0x0000000865327825 */ /* 0x000fcc00078e0030 */
[----:B------:R-:W5:Y:S01]  /*1180*/  LDG.E.64.CONSTANT R50, desc[UR8][R50.64] ;  /* 0x0000000832327981 */ /* 0x000f62000c1e9b00 */
[----:B------:R-:W-:Y:S01]  /*1190*/  DFMA R158, R46, R42, R40 ;  /* 0x0000002a2e9e722b */ /* 0x000fe20000000028 */
[----:B------:R-:W-:Y:S02]  /*11a0*/  IMAD.WIDE.U32 R46, R100, 0x8, R48 ;  /* 0x00000008642e7825 */ /* 0x000fe400078e0030 */
[----:B------:R-:W2:Y:S04]  /*11b0*/  LDS.128 R40, [UR5+0xf0] ;  /* 0x0000f005ff287984 */ /* 0x000ea80008000c00 */
[----:B------:R-:W5:Y:S01]  /*11c0*/  LDG.E.64.CONSTANT R46, desc[UR8][R46.64] ;  /* 0x000000082e2e7981 */ /* 0x000f62000c1e9b00 */
[----:B--2---:R-:W-:-:S08]  /*11d0*/  DFMA R156, R156, R40, R158 ;  /* 0x000000289c9c722b */ /* 0x004fd0000000009e */
[----:B---3--:R-:W-:Y:S01]  /*11e0*/  DFMA R156, R44, R42, R156 ;  /* 0x0000002a2c9c722b */ /* 0x008fe2000000009c */
[----:B------:R-:W4:Y:S01]  /*11f0*/  LDS.128 R40, [UR5+0x100] ;  /* 0x00010005ff287984 */ /* 0x000f220008000c00 */
[----:B------:R-:W-:-:S06]  /*1200*/  IMAD.WIDE.U32 R44, R99, 0x8, R48 ;  /* 0x00000008632c7825 */ /* 0x000fcc00078e0030 */
[----:B------:R-:W2:Y:S01]  /*1210*/  LDG.E.64.CONSTANT R44, desc[UR8][R44.64] ;  /* 0x000000082c2c7981 */ /* 0x000ea2000c1e9b00 */
[----:B----4-:R-:W-:Y:S01]  /*1220*/  DFMA R154, R154, R40, R156 ;  /* 0x000000289a9a722b */ /* 0x010fe2000000009c */
[----:B------:R-:W-:-:S06]  /*1230*/  IMAD.WIDE.U32 R156, R98, 0x8, R48 ;  /* 0x00000008629c7825 */ /* 0x000fcc00078e0030 */
[----:B------:R-:W3:Y:S01]  /*1240*/  LDG.E.64.CONSTANT R156, desc[UR8][R156.64] ;  /* 0x000000089c9c7981 */ /* 0x000ee2000c1e9b00 */
[----:B-----5:R-:W-:Y:S01]  /*1250*/  DFMA R154, R148, R42, R154 ;  /* 0x0000002a949a722b */ /* 0x020fe2000000009a */
[--C-:B------:R-:W-:Y:S02]  /*1260*/  IMAD.WIDE.U32 R148, R97, 0x8, R48.reuse ;  /* 0x0000000861947825 */ /* 0x100fe400078e0030 */
[----:B------:R-:W0:Y:S04]  /*1270*/  LDS.128 R40, [UR5+0x110] ;  /* 0x00011005ff287984 */ /* 0x000e280008000c00 */
[----:B------:R-:W4:Y:S01]  /*1280*/  LDG.E.64.CONSTANT R148, desc[UR8][R148.64] ;  /* 0x0000000894947981 */ /* 0x000f22000c1e9b00 */
        /* <DEDUP_REMOVED lines=26> */
[----:B--2---:R-:W-:-:S03]  /*1430*/  DFMA R158, R44, R42, R40 ;  /* 0x0000002a2c9e722b */ /* 0x004fc60000000028 */
[----:B------:R-:W3:Y:S01]  /*1440*/  LDS.128 R40, [UR5+0x150] ;  /* 0x00015005ff287984 */ /* 0x000ee20008000c00 */
[----:B------:R-:W-:-:S06]  /*1450*/  IMAD.WIDE.U32 R44, R88, 0x8, R48 ;  /* 0x00000008582c7825 */ /* 0x000fcc00078e0030 */
[----:B------:R-:W2:Y:S01]  /*1460*/  LDG.E.64.CONSTANT R44, desc[UR8][R44.64] ;  /* 0x000000082c2c7981 */ /* 0x000ea2000c1e9b00 */
[----:B---3--:R-:W-:-:S08]  /*1470*/  DFMA R156, R156, R40, R158 ;  /* 0x000000289c9c722b */ /* 0x008fd0000000009e */
[----:B----4-:R-:W-:Y:S01]  /*1480*/  DFMA R156, R148, R42, R156 ;  /* 0x0000002a949c722b */ /* 0x010fe2000000009c */
[----:B------:R-:W5:Y:S01]  /*1490*/  LDS.128 R40, [UR5+0x160] ;  /* 0x00016005ff287984 */ /* 0x000f620008000c00 */
[----:B------:R-:W-:-:S06]  /*14a0*/  IMAD.WIDE.U32 R148, R87, 0x8, R48 ;  /* 0x0000000857947825 */ /* 0x000fcc00078e0030 */
[----:B------:R-:W3:Y:S01]  /*14b0*/  LDG.E.64.CONSTANT R148, desc[UR8][R148.64] ;  /* 0x0000000894947981 */ /* 0x000ee2000c1e9b00 */
[----:B-----5:R-:W-:Y:S01]  /*14c0*/  DFMA R156, R146, R40, R156 ;  /* 0x00000028929c722b */ /* 0x020fe2000000009c */
[----:B------:R-:W-:-:S06]  /*14d0*/  IMAD.WIDE.U32 R146, R86, 0x8, R48 ;  /* 0x0000000856927825 */ /* 0x000fcc00078e0030 */
[----:B------:R-:W4:Y:S01]  /*14e0*/  LDG.E.64.CONSTANT R146, desc[UR8][R146.64] ;  /* 0x0000000892927981 */ /* 0x000f22000c1e9b00 */
        /* <DEDUP_REMOVED lines=20> */
[----:B------:R-:W-:Y:S02]  /*1630*/  IMAD.WIDE.U32 R50, R79, 0x8, R48 ;  /* 0x000000084f327825 */ /* 0x000fe400078e0030 */
[----:B------:R-:W5:Y:S04]  /*1640*/  LDG.E.64.CONSTANT R150, desc[UR8][R150.64] ;  /* 0x0000000896967981 */ /* 0x000f68000c1e9b00 */
[----:B------:R-:W5:Y:S01]  /*1650*/  LDG.E.64.CONSTANT R50, desc[UR8][R50.64] ;  /* 0x0000000832327981 */ /* 0x000f62000c1e9b00 */
[----:B------:R-:W-:-:S03]  /*1660*/  DFMA R46, R46, R42, R40 ;  /* 0x0000002a2e2e722b */ /* 0x000fc60000000028 */
[----:B------:R-:W2:Y:S05]  /*1670*/  LDS.128 R40, [UR5+0x1a0] ;  /* 0x0001a005ff287984 */ /* 0x000eaa0008000c00 */
[----:B--2---:R-:W-:Y:S01]  /*1680*/  DFMA R40, R44, R40, R46 ;  /* 0x000000282c28722b */ /* 0x004fe2000000002e */
[----:B------:R-:W-:-:S04]  /*1690*/  IMAD.WIDE.U32 R46, R78, 0x8, R48 ;  /* 0x000000084e2e7825 */ /* 0x000fc800078e0030 */
[----:B------:R-:W-:Y:S02]  /*16a0*/  IMAD.WIDE.U32 R44, R77, 0x8, R48 ;  /* 0x000000084d2c7825 */ /* 0x000fe400078e0030 */
[----:B------:R-:W2:Y:S04]  /*16b0*/  LDG.E.64.CONSTANT R46, desc[UR8][R46.64] ;  /* 0x000000082e2e7981 */ /* 0x000ea8000c1e9b00 */
[----:B------:R-:W2:Y:S01]  /*16c0*/  LDG.E.64.CONSTANT R44, desc[UR8][R44.64] ;  /* 0x000000082c2c7981 */ /* 0x000ea2000c1e9b00 */
[----:B---3--:R-:W-:-:S03]  /*16d0*/  DFMA R158, R148, R42, R40 ;  /* 0x0000002a949e722b */ /* 0x008fc60000000028 */
[----:B------:R-:W4:Y:S01]  /*16e0*/  LDS.128 R40, [UR5+0x1b0] ;  /* 0x0001b005ff287984 */ /* 0x000f220008000c00 */
[----:B------:R-:W-:-:S06]  /*16f0*/  IMAD.WIDE.U32 R148, R76, 0x8, R48 ;  /* 0x000000084c947825 */ /* 0x000fcc00078e0030 */
[----:B------:R-:W3:Y:S01]  /*1700*/  LDG.E.64.CONSTANT R148, desc[UR8][R148.64] ;  /* 0x0000000894947981 */ /* 0x000ee2000c1e9b00 */
[----:B----4-:R-:W-:Y:S01]  /*1710*/  DFMA R158, R146, R40, R158 ;  /* 0x00000028929e722b */ /* 0x010fe2000000009e */
[----:B------:R-:W-:-:S06]  /*1720*/  IMAD.WIDE.U32 R146, R75, 0x8, R48 ;  /* 0x000000084b927825 */ /* 0x000fcc00078e0030 */
[----:B------:R-:W4:Y:S01]  /*1730*/  LDG.E.64.CONSTANT R146, desc[UR8][R146.64] ;  /* 0x0000000892927981 */ /* 0x000f22000c1e9b00 */
[----:B-----5:R-:W-:-:S03]  /*1740*/  DFMA R158, R144, R42, R158 ;  /* 0x0000002a909e722b */ /* 0x020fc6000000009e */
[----:B------:R-:W0:Y:S01]  /*1750*/  LDS.128 R40, [UR5+0x1c0] ;  /* 0x0001c005ff287984 */ /* 0x000e220008000c00 */
[----:B------:R-:W-:-:S06]  /*1760*/  IMAD.WIDE.U32 R144, R74, 0x8, R48 ;  /* 0x000000084a907825 */ /* 0x000fcc00078e0030 */
[----:B------:R-:W5:Y:S01]  /*1770*/  LDG.E.64.CONSTANT R144, desc[UR8][R144.64] ;  /* 0x0000000890907981 */ /* 0x000f62000c1e9b00 */
[----:B0-----:R-:W-:-:S08]  /*1780*/  DFMA R156, R156, R40, R158 ;  /* 0x000000289c9c722b */ /* 0x001fd0000000009e */
[----:B------:R-:W-:Y:S01]  /*1790*/  DFMA R156, R142, R42, R156 ;  /* 0x0000002a8e9c722b */ /* 0x000fe2000000009c */
[----:B------:R-:W0:Y:S01]  /*17a0*/  LDS.128 R40, [UR5+0x1d0] ;  /* 0x0001d005ff287984 */ /* 0x000e220008000c00 */
[----:B------:R-:W-:-:S06]  /*17b0*/  IMAD.WIDE.U32 R142, R73, 0x8, R48 ;  /* 0x00000008498e7825 */ /* 0x000fcc00078e0030 */
        /* <DEDUP_REMOVED lines=18> */
[----:B------:R-:W-:Y:S01]  /*18e0*/  DFMA R150, R44, R42, R150 ;  /* 0x0000002a2c96722b */ /* 0x000fe20000000096 */
[--C-:B------:R-:W-:Y:S02]  /*18f0*/  IMAD.WIDE.U32 R44, R67, 0x8, R48.reuse ;  /* 0x00000008432c7825 */ /* 0x100fe400078e0030 */
[----:B------:R-:W3:Y:S04]  /*1900*/  LDS.128 R40, [UR5+0x200] ;  /* 0x00020005ff287984 */ /* 0x000ee80008000c00 */
[----:B------:R-:W2:Y:S01]  /*1910*/  LDG.E.64.CONSTANT R44, desc[UR8][R44.64] ;  /* 0x000000082c2c7981 */ /* 0x000ea2000c1e9b00 */
[----:B---3--:R-:W-:Y:S01]  /*1920*/  DFMA R40, R148, R40, R150 ;  /* 0x000000289428722b */ /* 0x008fe20000000096 */
[----:B------:R-:W-:-:S06]  /*1930*/  IMAD.WIDE.U32 R150, R66, 0x8, R48 ;  /* 0x0000000842967825 */ /* 0x000fcc00078e0030 */
[----:B------:R-:W3:Y:S01]  /*1940*/  LDG.E.64.CONSTANT R150, desc[UR8][R150.64] ;  /* 0x0000000896967981 */ /* 0x000ee2000c1e9b00 */
[----:B------:R-:W-:-:S06]  /*1950*/  IMAD.WIDE.U32 R148, R65, 0x8, R48 ;  /* 0x0000000841947825 */ /* 0x000fcc00078e0030 */
[----:B------:R-:W3:Y:S01]  /*1960*/  LDG.E.64.CONSTANT R148, desc[UR8][R148.64] ;  /* 0x0000000894947981 */ /* 0x000ee2000c1e9b00 */
[----:B----4-:R-:W-:-:S03]  /*1970*/  DFMA R146, R146, R42, R40 ;  /* 0x0000002a9292722b */ /* 0x010fc60000000028 */
[----:B------:R-:W5:Y:S05]  /*1980*/  LDS.128 R40, [UR5+0x210] ;  /* 0x00021005ff287984 */ /* 0x000f6a0008000c00 */
[----:B-----5:R-:W-:Y:S01]  /*1990*/  DFMA R40, R144, R40, R146 ;  /* 0x000000289028722b */ /* 0x020fe20000000092 */
[----:B------:R-:W-:-:S06]  /*19a0*/  IMAD.WIDE.U32 R146, R64, 0x8, R48 ;  /* 0x0000000840927825 */ /* 0x000fcc00078e0030 */
[----:B------:R-:W4:Y:S01]  /*19b0*/  LDG.E.64.CONSTANT R146, desc[UR8][R146.64] ;  /* 0x0000000892927981 */ /* 0x000f22000c1e9b00 */
[----:B------:R-:W-:-:S06]  /*19c0*/  IMAD.WIDE.U32 R144, R63, 0x8, R48 ;  /* 0x000000083f907825 */ /* 0x000fcc00078e0030 */
[----:B------:R-:W5:Y:S01]  /*19d0*/  LDG.E.64.CONSTANT R144, desc[UR8][R144.64] ;  /* 0x0000000890907981 */ /* 0x000f62000c1e9b00 */
[----:B------:R-:W-:-:S03]  /*19e0*/  DFMA R158, R142, R42, R40 ;  /* 0x0000002a8e9e722b */ /* 0x000fc60000000028 */
[----:B------:R-:W0:Y:S01]  /*19f0*/  LDS.128 R40, [UR5+0x220] ;  /* 0x00022005ff287984 */ /* 0x000e220008000c00 */
[----:B------:R-:W-:-:S06]  /*1a00*/  IMAD.WIDE.U32 R142, R62, 0x8, R48 ;  /* 0x000000083e8e7825 */ /* 0x000fcc00078e0030 */
[----:B------:R-:W5:Y:S01]  /*1a10*/  LDG.E.64.CONSTANT R142, desc[UR8][R142.64] ;  /* 0x000000088e8e7981 */ /* 0x000f62000c1e9b00 */
[----:B0-----:R-:W-:Y:S01]  /*1a20*/  DFMA R40, R156, R40, R158 ;  /* 0x000000289c28722b */ /* 0x001fe2000000009e */
[----:B------:R-:W-:-:S07]  /*1a30*/  IMAD.WIDE.U32 R158, R61, 0x8, R48 ;  /* 0x000000083d9e7825 */ /* 0x000fce00078e0030 */
[----:B------:R-:W-:Y:S01]  /*1a40*/  DFMA R154, R154, R42, R40 ;  /* 0x0000002a9a9a722b */ /* 0x000fe20000000028 */
[----:B------:R-:W5:Y:S04]  /*1a50*/  LDG.E.64.CONSTANT R158, desc[UR8][R158.64] ;  /* 0x000000089e9e7981 */ /* 0x000f68000c1e9b00 */
[----:B------:R-:W0:Y:S01]  /*1a60*/  LDS.128 R40, [UR5+0x230] ;  /* 0x00023005ff287984 */ /* 0x000e220008000c00 */
[----:B------:R-:W-:-:S06]  /*1a70*/  IMAD.WIDE.U32 R156, R60, 0x8, R48 ;  /* 0x000000083c9c7825 */ /* 0x000fcc00078e0030 */
        /* <DEDUP_REMOVED lines=13> */
[----:B------:R-:W-:-:S06]  /*1b50*/  IMAD.WIDE.U32 R154, R56, 0x8, R48 ;  /* 0x00000008389a7825 */ /* 0x000fcc00078e0030 */
[----:B------:R-:W2:Y:S01]  /*1b60*/  LDG.E.64.CONSTANT R154, desc[UR8][R154.64] ;  /* 0x000000089a9a7981 */ /* 0x000ea2000c1e9b00 */
[----:B---3--:R-:W-:-:S08]  /*1b70*/  DFMA R40, R150, R40, R152 ;  /* 0x000000289628722b */ /* 0x008fd00000000098 */
[----:B------:R-:W-:Y:S02]  /*1b80*/  DFMA R148, R148, R42, R40 ;  /* 0x0000002a9494722b */ /* 0x000fe40000000028 */
[----:B------:R-:W4:Y:S01]  /*1b90*/  LDS.128 R40, [UR5+0x260] ;  /* 0x00026005ff287984 */ /* 0x000f220008000c00 */
[----:B------:R-:W-:-:S06]  /*1ba0*/  IMAD.WIDE.U32 R152, R55, 0x8, R48 ;  /* 0x0000000837987825 */ /* 0x000fcc00078e0030 */
[----:B------:R-:W3:Y:S01]  /*1bb0*/  LDG.E.64.CONSTANT R152, desc[UR8][R152.64] ;  /* 0x0000000898987981 */ /* 0x000ee2000c1e9b00 */
[----:B------:R-:W-:-:S06]  /*1bc0*/  IMAD.WIDE.U32 R150, R54, 0x8, R48 ;  /* 0x0000000836967825 */ /* 0x000fcc00078e0030 */
[----:B------:R-:W3:Y:S01]  /*1bd0*/  LDG.E.64.CONSTANT R150, desc[UR8][R150.64] ;  /* 0x0000000896967981 */ /* 0x000ee2000c1e9b00 */
[----:B----4-:R-:W-:Y:S01]  /*1be0*/  DFMA R40, R146, R40, R148 ;  /* 0x000000289228722b */ /* 0x010fe20000000094 */
[----:B------:R-:W-:-:S07]  /*1bf0*/  IMAD.WIDE.U32 R148, R53, 0x8, R48 ;  /* 0x0000000835947825 */ /* 0x000fce00078e0030 */
[----:B-----5:R-:W-:Y:S01]  /*1c00*/  DFMA R144, R144, R42, R40 ;  /* 0x0000002a9090722b */ /* 0x020fe20000000028 */
[----:B------:R-:W4:Y:S04]  /*1c10*/  LDG.E.64.CONSTANT R148, desc[UR8][R148.64] ;  /* 0x0000000894947981 */ /* 0x000f28000c1e9b00 */
[----:B------:R-:W0:Y:S01]  /*1c20*/  LDS.128 R40, [UR5+0x270] ;  /* 0x00027005ff287984 */ /* 0x000e220008000c00 */
[----:B------:R-:W-:-:S06]  /*1c30*/  IMAD.WIDE.U32 R146, R52, 0x8, R48 ;  /* 0x0000000834927825 */ /* 0x000fcc00078e0030 */
[----:B------:R-:W5:Y:S01]  /*1c40*/  LDG.E.64.CONSTANT R146, desc[UR8][R146.64] ;  /* 0x0000000892927981 */ /* 0x000f62000c1e9b00 */
[----:B0-----:R-:W-:Y:S01]  /*1c50*/  DFMA R40, R142, R40, R144 ;  /* 0x000000288e28722b */ /* 0x001fe20000000090 */
[----:B------:R-:W-:-:S06]  /*1c60*/  IMAD.WIDE.U32 R144, R2, 0x8, R48 ;  /* 0x0000000802907825 */ /* 0x000fcc00078e0030 */
[----:B------:R-:W5:Y:S01]  /*1c70*/  LDG.E.64.CONSTANT R144, desc[UR8][R144.64] ;  /* 0x0000000890907981 */ /* 0x000f62000c1e9b00 */
[----:B------:R-:W-:-:S03]  /*1c80*/  DFMA R158, R158, R42, R40 ;  /* 0x0000002a9e9e722b */ /* 0x000fc60000000028 */
        /* <DEDUP_REMOVED lines=8> */
[----:B------:R-:W-:-:S06]  /*1d10*/  IMAD.WIDE.U32 R160, R5, 0x8, R48 ;  /* 0x0000000805a07825 */ /* 0x000fcc00078e0030 */
[----:B------:R-:W5:Y:S01]  /*1d20*/  LDG.E.64.CONSTANT R160, desc[UR8][R160.64] ;  /* 0x00000008a0a07981 */ /* 0x000f62000c1e9b00 */
[----:B------:R-:W-:-:S06]  /*1d30*/  IMAD.WIDE.U32 R158, R6, 0x8, R48 ;  /* 0x00000008069e7825 */ /* 0x000fcc00078e0030 */
[----:B------:R-:W5:Y:S01]  /*1d40*/  LDG.E.64.CONSTANT R158, desc[UR8][R158.64] ;  /* 0x000000089e9e7981 */ /* 0x000f62000c1e9b00 */
[----:B--2---:R-:W-:-:S08]  /*1d50*/  DFMA R40, R46, R40, R156 ;  /* 0x000000282e28722b */ /* 0x004fd0000000009c */
[----:B------:R-:W-:Y:S01]  /*1d60*/  DFMA R42, R44, R42, R40 ;  /* 0x0000002a2c2a722b */ /* 0x000fe20000000028 */
[----:B------:R-:W0:Y:S01]  /*1d70*/  LDS.128 R44, [UR5+0x2a0] ;  /* 0x0002a005ff2c7984 */ /* 0x000e220008000c00 */
[----:B------:R-:W-:-:S06]  /*1d80*/  IMAD.WIDE.U32 R156, R7, 0x8, R48 ;  /* 0x00000008079c7825 */ /* 0x000fcc00078e0030 */
[----:B------:R-:W2:Y:S01]  /*1d90*/  LDG.E.64.CONSTANT R156, desc[UR8][R156.64] ;  /* 0x000000089c9c7981 */ /* 0x000ea2000c1e9b00 */
[----:B0-----:R-:W-:-:S03]  /*1da0*/  DFMA R44, R154, R44, R42 ;  /* 0x0000002c9a2c722b */ /* 0x001fc6000000002a */
[----:B------:R-:W0:Y:S01]  /*1db0*/  LDS.128 R40, [UR5+0x2b0] ;  /* 0x0002b005ff287984 */ /* 0x000e220008000c00 */
[----:B------:R-:W-:-:S06]  /*1dc0*/  IMAD.WIDE.U32 R154, R8, 0x8, R48 ;  /* 0x00000008089a7825 */ /* 0x000fcc00078e0030 */
[----:B------:R-:W2:Y:S01]  /*1dd0*/  LDG.E.64.CONSTANT R154, desc[UR8][R154.64] ;  /* 0x000000089a9a7981 */ /* 0x000ea2000c1e9b00 */
[----:B---3--:R-:W-:Y:S01]  /*1de0*/  DFMA R44, R152, R46, R44 ;  /* 0x0000002e982c722b */ /* 0x008fe2000000002c */
[----:B------:R-:W-:-:S06]  /*1df0*/  IMAD.WIDE.U32 R152, R9, 0x8, R48 ;  /* 0x0000000809987825 */ /* 0x000fcc00078e0030 */
[----:B------:R-:W3:Y:S01]  /*1e00*/  LDG.E.64.CONSTANT R152, desc[UR8][R152.64] ;  /* 0x0000000898987981 */ /* 0x000ee2000c1e9b00 */
[----:B0-----:R-:W-:-:S03]  /*1e10*/  DFMA R40, R150, R40, R44 ;  /* 0x000000289628722b */ /* 0x001fc6000000002c */
[----:B------:R-:W5:Y:S01]  /*1e20*/  LDS.128 R44, [UR5+0x2c0] ;  /* 0x0002c005ff2c7984 */ /* 0x000f620008000c00 */
[----:B------:R-:W-:-:S06]  /*1e30*/  IMAD.WIDE.U32 R150, R10, 0x8, R48 ;  /* 0x000000080a967825 */ /* 0x000fcc00078e0030 */
        /* <DEDUP_REMOVED lines=8> */
[----:B------:R-:W-:Y:S01]  /*1ec0*/  DFMA R46, R144, R46, R44 ;  /* 0x0000002e902e722b */ /* 0x000fe2000000002c */
[----:B------:R-:W-:-:S06]  /*1ed0*/  IMAD.WIDE.U32 R144, R13, 0x8, R48 ;  /* 0x000000080d907825 */ /* 0x000fcc00078e0030 */
[----:B------:R-:W5:Y:S01]  /*1ee0*/  LDG.E.64.CONSTANT R144, desc[UR8][R144.64] ;  /* 0x0000000890907981 */ /* 0x000f62000c1e9b00 */
[----:B0-----:R-:W-:Y:S01]  /*1ef0*/  DFMA R40, R142, R40, R46 ;  /* 0x000000288e28722b */ /* 0x001fe2000000002e */
[----:B------:R-:W-:-:S06]  /*1f00*/  IMAD.WIDE.U32 R142, R14, 0x8, R48 ;  /* 0x000000080e8e7825 */ /* 0x000fcc00078e0030 */
[----:B------:R-:W5:Y:S01]  /*1f10*/  LDG.E.64.CONSTANT R142, desc[UR8][R142.64] ;  /* 0x000000088e8e7981 */ /* 0x000f62000c1e9b00 */
[----:B------:R-:W-:Y:S01]  /*1f20*/  DFMA R44, R50, R42, R40 ;  /* 0x0000002a322c722b */ /* 0x000fe20000000028 */
[----:B------:R-:W-:Y:S02]  /*1f30*/  IMAD.WIDE.U32 R50, R15, 0x8, R48 ;  /* 0x000000080f327825 */ /* 0x000fe400078e0030 */
[----:B------:R-:W0:Y:S04]  /*1f40*/  LDS.128 R40, [UR5+0x2e0] ;  /* 0x0002e005ff287984 */ /* 0x000e280008000c00 */
[----:B------:R-:W5:Y:S01]  /*1f50*/  LDG.E.64.CONSTANT R50, desc[UR8][R50.64] ;  /* 0x0000000832327981 */ /* 0x000f62000c1e9b00 */
[----:B0-----:R-:W-:-:S03]  /*1f60*/  DFMA R40, R160, R40, R44 ;  /* 0x00000028a028722b */ /* 0x001fc6000000002c */
[----:B------:R-:W2:Y:S05]  /*1f70*/  LDS.128 R44, [UR5+0x2f0] ;  /* 0x0002f005ff2c7984 */ /* 0x000eaa0008000c00 */
[----:B------:R-:W-:Y:S01]  /*1f80*/  DFMA R42, R158, R42, R40 ;  /* 0x0000002a9e2a722b */ /* 0x000fe20000000028 */
[----:B------:R-:W-:-:S06]  /*1f90*/  IMAD.WIDE.U32 R162, R16, 0x8, R48 ;  /* 0x0000000810a27825 */ /* 0x000fcc00078e0030 */
[----:B------:R-:W5:Y:S01]  /*1fa0*/  LDG.E.64.CONSTANT R162, desc[UR8][R162.64] ;  /* 0x00000008a2a27981 */ /* 0x000f62000c1e9b00 */
[----:B--2---:R-:W-:-:S03]  /*1fb0*/  DFMA R44, R156, R44, R42 ;  /* 0x0000002c9c2c722b */ /* 0x004fc6000000002a */
[----:B------:R-:W3:Y:S05]  /*1fc0*/  LDS.128 R40, [UR5+0x300] ;  /* 0x00030005ff287984 */ /* 0x000eea0008000c00 */
[----:B------:R-:W-:Y:S01]  /*1fd0*/  DFMA R44, R154, R46, R44 ;  /* 0x0000002e9a2c722b */ /* 0x000fe2000000002c */
        /* <DEDUP_REMOVED lines=8> */
[----:B------:R-:W-:Y:S01]  /*2060*/  DFMA R40, R150, R42, R40 ;  /* 0x0000002a9628722b */ /* 0x000fe20000000028 */
[----:B------:R-:W-:-:S06]  /*2070*/  IMAD.WIDE.U32 R154, R20, 0x8, R48 ;  /* 0x00000008149a7825 */ /* 0x000fcc00078e0030 */
[----:B------:R-:W3:Y:S01]  /*2080*/  LDG.E.64.CONSTANT R154, desc[UR8][R154.64] ;  /* 0x000000089a9a7981 */ /* 0x000ee2000c1e9b00 */
[----:B----4-:R-:W-:-:S08]  /*2090*/  DFMA R40, R148, R44, R40 ;  /* 0x0000002c9428722b */ /* 0x010fd00000000028 */
[----:B-----5:R-:W-:Y:S02]  /*20a0*/  DFMA R46, R146, R46, R40 ;  /* 0x0000002e922e722b */ /* 0x020fe40000000028 */
[----:B------:R-:W0:Y:S01]  /*20b0*/  LDS.128 R40, [UR5+0x320] ;  /* 0x00032005ff287984 */ /* 0x000e220008000c00 */
[----:B------:R-:W-:-:S04]  /*20c0*/  IMAD.WIDE.U32 R152, R21, 0x8, R48 ;  /* 0x0000000815987825 */ /* 0x000fc800078e0030 */
[--C-:B------:R-:W-:Y:S02]  /*20d0*/  IMAD.WIDE.U32 R150, R22, 0x8, R48.reuse ;  /* 0x0000000816967825 */ /* 0x100fe400078e0030 */
[----:B------:R-:W4:Y:S04]  /*20e0*/  LDG.E.64.CONSTANT R152, desc[UR8][R152.64] ;  /* 0x0000000898987981 */ /* 0x000f28000c1e9b00 */
[----:B------:R-:W5:Y:S01]  /*20f0*/  LDG.E.64.CONSTANT R150, desc[UR8][R150.64] ;  /* 0x0000000896967981 */ /* 0x000f62000c1e9b00 */
[----:B------:R-:W-:-:S06]  /*2100*/  IMAD.WIDE.U32 R148, R23, 0x8, R48 ;  /* 0x0000000817947825 */ /* 0x000fcc00078e0030 */
[----:B------:R-:W5:Y:S01]  /*2110*/  LDG.E.64.CONSTANT R148, desc[UR8][R148.64] ;  /* 0x0000000894947981 */ /* 0x000f62000c1e9b00 */
[----:B0-----:R-:W-:Y:S01]  /*2120*/  DFMA R40, R144, R40, R46 ;  /* 0x000000289028722b */ /* 0x001fe2000000002e */
[--C-:B------:R-:W-:Y:S02]  /*2130*/  IMAD.WIDE.U32 R146, R24, 0x8, R48.reuse ;  /* 0x0000000818927825 */ /* 0x100fe400078e0030 */
[----:B------:R-:W-:Y:S02]  /*2140*/  LDS.128 R44, [UR5+0x350] ;  /* 0x00035005ff2c7984 */ /* 0x000fe40008000c00 */
[----:B------:R-:W-:Y:S02]  /*2150*/  IMAD.WIDE.U32 R144, R25, 0x8, R48 ;  /* 0x0000000819907825 */ /* 0x000fe400078e0030 */
[----:B------:R-:W5:Y:S01]  /*2160*/  LDG.E.64.CONSTANT R146, desc[UR8][R146.64] ;  /* 0x0000000892927981 */ /* 0x000f62000c1e9b00 */
[----:B------:R-:W-:-:S03]  /*2170*/  DFMA R142, R142, R42, R40 ;  /* 0x0000002a8e8e722b */ /* 0x000fc60000000028 */
[----:B------:R-:W5:Y:S04]  /*2180*/  LDG.E.64.CONSTANT R144, desc[UR8][R144.64] ;  /* 0x0000000890907981 */ /* 0x000f68000c1e9b00 */
[----:B------:R-:W0:Y:S02]  /*2190*/  LDS.128 R40, [UR5+0x330] ;  /* 0x00033005ff287984 */ /* 0x000e240008000c00 */
[----:B0-----:R-:W-:Y:S01]  /*21a0*/  DFMA R40, R50, R40, R142 ;  /* 0x000000283228722b */ /* 0x001fe2000000008e */
[----:B------:R-:W-:-:S06]  /*21b0*/  IMAD.WIDE.U32 R50, R26, 0x8, R48 ;  /* 0x000000081a327825 */ /* 0x000fcc00078e0030 */
[----:B------:R-:W5:Y:S01]  /*21c0*/  LDG.E.64.CONSTANT R50, desc[UR8][R50.64] ;  /* 0x0000000832327981 */ /* 0x000f62000c1e9b00 */
[----:B------:R-:W-:-:S06]  /*21d0*/  IMAD.WIDE.U32 R142, R27, 0x8, R48 ;  /* 0x000000081b8e7825 */ /* 0x000fcc00078e0030 */
[----:B------:R-:W5:Y:S01]  /*21e0*/  LDG.E.64.CONSTANT R142, desc[UR8][R142.64] ;  /* 0x000000088e8e7981 */ /* 0x000f62000c1e9b00 */
[----:B------:R-:W-:-:S03]  /*21f0*/  DFMA R162, R162, R42, R40 ;  /* 0x0000002aa2a2722b */ /* 0x000fc60000000028 */
[----:B------:R-:W2:Y:S01]  /*2200*/  LDS.128 R40, [UR5+0x340] ;  /* 0x00034005ff287984 */ /* 0x000ea20008000c00 */
[----:B------:R-:W-:-:S06]  /*2210*/  IMAD.WIDE.U32 R164, R28, 0x8, R48 ;  /* 0x000000081ca47825 */ /* 0x000fcc00078e0030 */
[----:B------:R-:W5:Y:S01]  /*2220*/  LDG.E.64.CONSTANT R164, desc[UR8][R164.64] ;  /* 0x00000008a4a47981 */ /* 0x000f62000c1e9b00 */
[----:B--2---:R-:W-:-:S08]  /*2230*/  DFMA R40, R160, R40, R162 ;  /* 0x00000028a028722b */ /* 0x004fd000000000a2 */
[----:B------:R-:W-:-:S08]  /*2240*/  DFMA R40, R158, R42, R40 ;  /* 0x0000002a9e28722b */ /* 0x000fd00000000028 */
[----:B---3--:R-:W-:Y:S02]  /*2250*/  DFMA R44, R156, R44, R40 ;  /* 0x0000002c9c2c722b */ /* 0x008fe40000000028 */
[----:B------:R-:W4:Y:S01]  /*2260*/  LDS.128 R40, [UR5+0x360] ;  /* 0x00036005ff287984 */ /* 0x000f220008000c00 */
[----:B------:R-:W-:-:S04]  /*2270*/  IMAD.WIDE.U32 R162, R29, 0x8, R48 ;  /* 0x000000081da27825 */ /* 0x000fc800078e0030 */
[----:B------:R-:W-:Y:S02]  /*2280*/  IMAD.WIDE.U32 R160, R30, 0x8, R48 ;  /* 0x000000081ea07825 */ /* 0x000fe400078e0030 */
[----:B------:R-:W2:Y:S04]  /*2290*/  LDG.E.64.CONSTANT R162, desc[UR8][R162.64] ;  /* 0x00000008a2a27981 */ /* 0x000ea8000c1e9b00 */
[----:B------:R-:W3:Y:S01]  /*22a0*/  LDG.E.64.CONSTANT R160, desc[UR8][R160.64] ;  /* 0x00000008a0a07981 */ /* 0x000ee2000c1e9b00 */
[----:B------:R-:W-:-:S03]  /*22b0*/  DFMA R154, R154, R46, R44 ;  /* 0x0000002e9a9a722b */ /* 0x000fc6000000002c */
[----:B------:R-:W0:Y:S01]  /*22c0*/  LDS.128 R44, [UR5+0x370] ;  /* 0x00037005ff2c7984 */ /* 0x000e220008000c00 */
[----:B------:R-:W-:-:S06]  /*22d0*/  IMAD.WIDE.U32 R158, R31, 0x8, R48 ;  /* 0x000000081f9e7825 */ /* 0x000fcc00078e0030 */
[----:B------:R-:W3:Y:S01]  /*22e0*/  LDG.E.64.CONSTANT R158, desc[UR8][R158.64] ;  /* 0x000000089e9e7981 */ /* 0x000ee2000c1e9b00 */
[----:B------:R-:W-:-:S06]  /*22f0*/  IMAD.WIDE.U32 R156, R32, 0x8, R48 ;  /* 0x00000008209c7825 */ /* 0x000fcc00078e0030 */
[----:B------:R-:W3:Y:S01]  /*2300*/  LDG.E.64.CONSTANT R156, desc[UR8][R156.64] ;  /* 0x000000089c9c7981 */ /* 0x000ee2000c1e9b00 */
[----:B----4-:R-:W-:-:S08]  /*2310*/  DFMA R40, R152, R40, R154 ;  /* 0x000000289828722b */ /* 0x010fd0000000009a */
[----:B-----5:R-:W-:-:S08]  /*2320*/  DFMA R40, R150, R42, R40 ;  /* 0x0000002a9628722b */ /* 0x020fd00000000028 */
[----:B0-----:R-:W-:Y:S02]  /*2330*/  DFMA R44, R148, R44, R40 ;  /* 0x0000002c942c722b */ /* 0x001fe40000000028 */
[----:B------:R-:W0:Y:S01]  /*2340*/  LDS.128 R40, [UR5+0x380] ;  /* 0x00038005ff287984 */ /* 0x000e220008000c00 */
[----:B------:R-:W-:-:S06]  /*2350*/  IMAD.WIDE.U32 R154, R33, 0x8, R48 ;  /* 0x00000008219a7825 */ /* 0x000fcc00078e0030 */
[----:B------:R-:W4:Y:S01]  /*2360*/  LDG.E.64.CONSTANT R154, desc[UR8][R154.64] ;  /* 0x000000089a9a7981 */ /* 0x000f22000c1e9b00 */
[----:B------:R-:W-:-:S06]  /*2370*/  IMAD.WIDE.U32 R152, R34, 0x8, R48 ;  /* 0x0000000822987825 */ /* 0x000fcc00078e0030 */
[----:B------:R-:W5:Y:S01]  /*2380*/  LDG.E.64.CONSTANT R152, desc[UR8][R152.64] ;  /* 0x0000000898987981 */ /* 0x000f62000c1e9b00 */
[----:B------:R-:W-:-:S08]  /*2390*/  DFMA R44, R146, R46, R44 ;  /* 0x0000002e922c722b */ /* 0x000fd0000000002c */
[----:B0-----:R-:W-:Y:S02]  /*23a0*/  DFMA R40, R144, R40, R44 ;  /* 0x000000289028722b */ /* 0x001fe4000000002c */
[----:B------:R-:W0:Y:S01]  /*23b0*/  LDS.128 R44, [UR5+0x390] ;  /* 0x00039005ff2c7984 */ /* 0x000e220008000c00 */
[----:B------:R-:W-:-:S04]  /*23c0*/  IMAD.WIDE.U32 R148, R36, 0x8, R48 ;  /* 0x0000000824947825 */ /* 0x000fc800078e0030 */
[--C-:B------:R-:W-:Y:S02]  /*23d0*/  IMAD.WIDE.U32 R146, R37, 0x8, R48.reuse ;  /* 0x0000000825927825 */ /* 0x100fe400078e0030 */
[----:B------:R-:W5:Y:S02]  /*23e0*/  LDG.E.64.CONSTANT R148, desc[UR8][R148.64] ;  /* 0x0000000894947981 */ /* 0x000f64000c1e9b00 */
[--C-:B------:R-:W-:Y:S02]  /*23f0*/  IMAD.WIDE.U32 R144, R38, 0x8, R48.reuse ;  /* 0x0000000826907825 */ /* 0x100fe400078e0030 */
[----:B------:R-:W5:Y:S04]  /*2400*/  LDG.E.64.CONSTANT R146, desc[UR8][R146.64] ;  /* 0x0000000892927981 */ /* 0x000f68000c1e9b00 */
[----:B------:R-:W5:Y:S01]  /*2410*/  LDG.E.64.CONSTANT R144, desc[UR8][R144.64] ;  /* 0x0000000890907981 */ /* 0x000f62000c1e9b00 */
[----:B------:R-:W-:Y:S01]  /*2420*/  DFMA R40, R50, R42, R40 ;  /* 0x0000002a3228722b */ /* 0x000fe20000000028 */
[----:B------:R-:W-:-:S06]  /*2430*/  IMAD.WIDE.U32 R50, R35, 0x8, R48 ;  /* 0x0000000823327825 */ /* 0x000fcc00078e0030 */
[----:B------:R-:W5:Y:S01]  /*2440*/  LDG.E.64.CONSTANT R50, desc[UR8][R50.64] ;  /* 0x0000000832327981 */ /* 0x000f62000c1e9b00 */
[----:B0-----:R-:W-:Y:S01]  /*2450*/  DFMA R44, R142, R44, R40 ;  /* 0x0000002c8e2c722b */ /* 0x001fe20000000028 */
[--C-:B------:R-:W-:Y:S02]  /*2460*/  IMAD.WIDE.U32 R142, R39, 0x8, R48.reuse ;  /* 0x00000008278e7825 */ /* 0x100fe400078e0030 */
[----:B------:R-:W-:Y:S02]  /*2470*/  LDS.128 R40, [UR5+0x3b0] ;  /* 0x0003b005ff287984 */ /* 0x000fe40008000c00 */
[----:B------:R-:W-:Y:S02]  /*2480*/  IMAD.WIDE.U32 R150, R0, 0x8, R48 ;  /* 0x0000000800967825 */ /* 0x000fe400078e0030 */
[----:B------:R-:W5:Y:S04]  /*2490*/  LDG.E.64.CONSTANT R142, desc[UR8][R142.64] ;  /* 0x000000088e8e7981 */ /* 0x000f68000c1e9b00 */
[----:B------:R-:W5:Y:S01]  /*24a0*/  LDG.E.64.CONSTANT R150, desc[UR8][R150.64] ;  /* 0x0000000896967981 */ /* 0x000f62000c1e9b00 */
[----:B------:R-:W-:-:S03]  /*24b0*/  DFMA R164, R164, R46, R44 ;  /* 0x0000002ea4a4722b */ /* 0x000fc6000000002c */
[----:B------:R-:W2:Y:S05]  /*24c0*/  LDS.128 R44, [UR5+0x3a0] ;  /* 0x0003a005ff2c7984 */ /* 0x000eaa0008000c00 */
[----:B--2---:R-:W-:-:S08]  /*24d0*/  DFMA R44, R162, R44, R164 ;  /* 0x0000002ca22c722b */ /* 0x004fd000000000a4 */
[----:B---3--:R-:W-:-:S08]  /*24e0*/  DFMA R44, R160, R46, R44 ;  /* 0x0000002ea02c722b */ /* 0x008fd0000000002c */
[----:B------:R-:W-:Y:S02]  /*24f0*/  DFMA R40, R158, R40, R44 ;  /* 0x000000289e28722b */ /* 0x000fe4000000002c */
[----:B------:R-:W4:Y:S06]  /*2500*/  LDS.128 R44, [UR5+0x3c0] ;  /* 0x0003c005ff2c7984 */ /* 0x000f2c0008000c00 */
[----:B------:R-:W-:Y:S02]  /*2510*/  DFMA R156, R156, R42, R40 ;  /* 0x0000002a9c9c722b */ /* 0x000fe40000000028 */
[----:B------:R-:W0:Y:S06]  /*2520*/  LDS.128 R40, [UR5+0x3d0] ;  /* 0x0003d005ff287984 */ /* 0x000e2c0008000c00 */
[----:B----4-:R-:W-:-:S08]  /*2530*/  DFMA R44, R154, R44, R156 ;  /* 0x0000002c9a2c722b */ /* 0x010fd0000000009c */
[----:B-----5:R-:W-:Y:S02]  /*2540*/  DFMA R152, R152, R46, R44 ;  /* 0x0000002e9898722b */ /* 0x020fe4000000002c */
[----:B------:R-:W1:Y:S01]  /*2550*/  LDS.128 R44, [UR5+0x3e0] ;  /* 0x0003e005ff2c7984 */ /* 0x000e620008000c00 */
[----:B------:R-:W-:-:S04]  /*2560*/  UIADD3 UR4, UPT, UPT, UR4, 0x1, URZ ;  /* 0x0000000104047890 */ /* 0x000fc8000fffe0ff */
[----:B------:R-:W-:Y:S01]  /*2570*/  UISETP.NE.AND UP0, UPT, UR4, URZ, UPT ;  /* 0x000000ff0400728c */ /* 0x000fe2000bf05270 */
[----:B------:R-:W-:Y:S01]  /*2580*/  IADD3 R141, PT, PT, R141, 0x80, RZ ;  /* 0x000000808d8d7810 */ /* 0x000fe20007ffe0ff */
[----:B0-----:R-:W-:Y:S01]  /*2590*/  DFMA R40, R50, R40, R152 ;  /* 0x000000283228722b */ /* 0x001fe20000000098 */
[----:B------:R-:W0:Y:S07]  /*25a0*/  LDS.128 R48, [UR5+0x3f0] ;  /* 0x0003f005ff307984 */ /* 0x000e2e0008000c00 */
[----:B------:R-:W-:Y:S01]  /*25b0*/  DFMA R40, R148, R42, R40 ;  /* 0x0000002a9428722b */ /* 0x000fe20000000028 */
[----:B------:R-:W2:Y:S07]  /*25c0*/  LDC R43, c[0x0][0x398] ;  /* 0x0000e600ff2b7b82 */ /* 0x000eae0000000800 */
[----:B-1----:R-:W-:-:S08]  /*25d0*/  DFMA R40, R146, R44, R40 ;  /* 0x0000002c9228722b */ /* 0x002fd00000000028 */
[----:B------:R-:W-:-:S08]  /*25e0*/  DFMA R40, R144, R46, R40 ;  /* 0x0000002e9028722b */ /* 0x000fd00000000028 */
[----:B0-----:R-:W-:Y:S01]  /*25f0*/  DFMA R40, R142, R48, R40 ;  /* 0x000000308e28722b */ /* 0x001fe20000000028 */
[C---:B--2---:R-:W-:Y:S02]  /*2600*/  LEA R140, R43.reuse, R140, 0x7 ;  /* 0x0000008c2b8c7211 */ /* 0x044fe400078e38ff */
[C---:B------:R-:W-:Y:S02]  /*2610*/  LEA R138, R43.reuse, R138, 0x7 ;  /* 0x0000008a2b8a7211 */ /* 0x040fe400078e38ff */
[----:B------:R-:W-:-:S03]  /*2620*/  LEA R137, R43, R137, 0x7 ;  /* 0x000000892b897211 */ /* 0x000fc600078e38ff */
[----:B------:R-:W-:Y:S01]  /*2630*/  DFMA R152, R150, R50, R40 ;  /* 0x000000329698722b */ /* 0x000fe20000000028 */
[C---:B------:R-:W-:Y:S02]  /*2640*/  LEA R136, R43.reuse, R136, 0x7 ;  /* 0x000000882b887211 */ /* 0x040fe400078e38ff */
[C---:B------:R-:W-:Y:S02]  /*2650*/  LEA R135, R43.reuse, R135, 0x7 ;  /* 0x000000872b877211 */ /* 0x040fe400078e38ff */
[C---:B------:R-:W-:Y:S02]  /*2660*/  LEA R134, R43.reuse, R134, 0x7 ;  /* 0x000000862b867211 */ /* 0x040fe400078e38ff */
[C---:B------:R-:W-:Y:S02]  /*2670*/  LEA R133, R43.reuse, R133, 0x7 ;  /* 0x000000852b857211 */ /* 0x040fe400078e38ff */
[C---:B------:R-:W-:Y:S02]  /*2680*/  LEA R132, R43.reuse, R132, 0x7 ;  /* 0x000000842b847211 */ /* 0x040fe400078e38ff */
[----:B------:R-:W-:-:S02]  /*2690*/  LEA R131, R43, R131, 0x7 ;  /* 0x000000832b837211 */ /* 0x000fc400078e38ff */
        /* <DEDUP_REMOVED lines=118> */
[----:B------:R-:W-:Y:S01]  /*2e00*/  LEA R139, R43, R139, 0x7 ;  /* 0x0000008b2b8b7211 */ /* 0x000fe200078e38ff */
[----:B------:R-:W-:Y:S06]  /*2e10*/  BAR.SYNC.DEFER_BLOCKING 0x0 ;  /* 0x0000000000007b1d */ /* 0x000fec0000010000 */
[----:B------:R-:W-:Y:S05]  /*2e20*/  BRA.U UP0, `(.L_x_1) ;  /* 0xffffffd900b47547 */ /* 0x000fea000b83ffff */
.L_x_0:
[----:B------:R-:W0:Y:S01]  /*2e30*/  S2R R0, SR_TID.X ;  /* 0x0000000000007919 */ /* 0x000e220000002100 */
[----:B------:R-:W0:Y:S01]  /*2e40*/  S2UR UR4, SR_CTAID.X ;  /* 0x00000000000479c3 */ /* 0x000e220000002500 */
[----:B------:R-:W1:Y:S07]  /*2e50*/  LDCU UR5, c[0x0][0x398] ;  /* 0x00007300ff0577ac */ /* 0x000e6e0008000800 */
[----:B------:R-:W0:Y:S02]  /*2e60*/  LDC R5, c[0x0][0x360] ;  /* 0x0000d800ff057b82 */ /* 0x000e240000000800 */
[----:B0-----:R-:W-:-:S05]  /*2e70*/  IMAD R5, R5, UR4, R0 ;  /* 0x0000000405057c24 */ /* 0x001fca000f8e0200 */
[----:B-1----:R-:W-:-:S13]  /*2e80*/  ISETP.GE.U32.AND P0, PT, R5, UR5, PT ;  /* 0x0000000505007c0c */ /* 0x002fda000bf06070 */
[----:B------:R-:W-:Y:S05]  /*2e90*/  @P0 EXIT ;  /* 0x000000000000094d */ /* 0x000fea0003800000 */
[----:B------:R-:W0:Y:S02]  /*2ea0*/  LDC.64 R2, c[0x0][0x390] ;  /* 0x0000e400ff027b82 */ /* 0x000e240000000a00 */
[----:B0-----:R-:W-:-:S05]  /*2eb0*/  IMAD.WIDE.U32 R2, R5, 0x8, R2 ;  /* 0x0000000805027825 */ /* 0x001fca00078e0002 */
[----:B------:R-:W-:Y:S01]  /*2ec0*/  STG.E.64 desc[UR8][R2.64], R152 ;  /* 0x0000009802007986 */ /* 0x000fe2000c101b08 */
[----:B------:R-:W-:Y:S05]  /*2ed0*/  EXIT ;  /* 0x000000000000794d */ /* 0x000fea0003800000 */
.L_x_2:
[----:B------:R-:W-:-:S00]  /*2ee0*/  BRA `(.L_x_2) ;  /* 0xfffffffc00fc7947 */ /* 0x000fc0000383ffff */
[----:B------:R-:W-:-:S00]  /*2ef0*/  NOP ;  /* 0x0000000000007918 */ /* 0x000fc00000000000 */
        /* <DEDUP_REMOVED lines=8> */
.L_x_6:


//--------------------- .text._Z23matvec_kernel_row_majorPKdS0_Pdjj --------------------------
	.section	.text._Z23matvec_kernel_row_majorPKdS0_Pdjj,"ax",@progbits
	.align	128
        .global         _Z23matvec_kernel_row_majorPKdS0_Pdjj
        .type           _Z23matvec_kernel_row_majorPKdS0_Pdjj,@function
        .size           _Z23matvec_kernel_row_majorPKdS0_Pdjj,(.L_x_7 - _Z23matvec_kernel_row_majorPKdS0_Pdjj)
        .other          _Z23matvec_kernel_row_majorPKdS0_Pdjj,@"STO_CUDA_ENTRY STV_DEFAULT"
_Z23matvec_kernel_row_majorPKdS0_Pdjj:
.text._Z23matvec_kernel_row_majorPKdS0_Pdjj:
[----:B------:R-:W-:Y:S08]  /*0000*/  LDC R1, c[0x0][0x37c] ;  /* 0x0000df00ff017b82 */ /* 0x000ff00000000800 */
[----:B------:R-:W0:Y:S01]  /*0010*/  LDC R3, c[0x0][0x39c] ;  /* 0x0000e700ff037b82 */ /* 0x000e220000000800 */
[----:B------:R-:W1:Y:S07]  /*0020*/  S2R R0, SR_TID.X ;  /* 0x0000000000007919 */ /* 0x000e6e0000002100 */
[----:B------:R-:W2:Y:S01]  /*0030*/  S2UR UR5, SR_CTAID.X ;  /* 0x00000000000579c3 */ /* 0x000ea20000002500 */
[----:B0-----:R-:W-:-:S04]  /*0040*/  IADD3 R3, PT, PT, R3, 0x7f, RZ ;  /* 0x0000007f03037810 */ /* 0x001fc80007ffe0ff */
[----:B------:R-:W-:-:S13]  /*0050*/  ISETP.GE.U32.AND P0, PT, R3, 0x80, PT ;  /* 0x000000800300780c */ /* 0x000fda0003f06070 */
[----:B-12---:R-:W-:Y:S05]  /*0060*/  @!P0 EXIT ;  /* 0x000000000000894d */ /* 0x006fea0003800000 */
[----:B------:R-:W0:Y:S01]  /*0070*/  S2UR UR6, SR_CgaCtaId ;  /* 0x00000000000679c3 */ /* 0x000e220000008800 */
[----:B------:R-:W-:Y:S01]  /*0080*/  UMOV UR4, 0x400 ;  /* 0x0000040000047882 */ /* 0x000fe20000000000 */
[----:B------:R-:W-:Y:S02]  /*0090*/  SHF.R.U32.HI R3, RZ, 0x7, R3 ;  /* 0x00000007ff037819 */ /* 0x000fe40000011603 */
[----:B------:R-:W-:Y:S01]  /*00a0*/  CS2R R22, SRZ ;  /* 0x0000000000167805 */ /* 0x000fe2000001ff00 */
[----:B------:R-:W1:Y:S03]  /*00b0*/  LDCU.64 UR8, c[0x0][0x358] ;  /* 0x00006b00ff0877ac */ /* 0x000e660008000a00 */
[----:B------:R-:W2:Y:S08]  /*00c0*/  LDC R5, c[0x0][0x360] ;  /* 0x0000d800ff057b82 */ /* 0x000eb00000000800 */
[----:B------:R-:W3:Y:S01]  /*00d0*/  LDC.64 R6, c[0x0][0x390] ;  /* 0x0000e400ff067b82 */ /* 0x000ee20000000a00 */
[----:B0-----:R-:W-:-:S03]  /*00e0*/  ULEA UR6, UR6, UR4, 0x18 ;  /* 0x0000000406067291 */ /* 0x001fc6000f8ec0ff */
[----:B------:R-:W-:Y:S01]  /*00f0*/  UMOV UR4, URZ ;  /* 0x000000ff00047c82 */ /* 0x000fe20008000000 */
[----:B--2---:R-:W-:Y:S02]  /*0100*/  IMAD R2, R5, UR5, R0 ;  /* 0x0000000505027c24 */ /* 0x004fe4000f8e0200 */
[----:B------:R-:W-:Y:S02]  /*0110*/  LEA R5, R0, UR6, 0x3 ;  /* 0x0000000600057c11 */ /* 0x000fe4000f8e18ff */
[----:B-1-3--:R-:W-:-:S07]  /*0120*/  IMAD.WIDE.U32 R6, R2, 0x8, R6 ;  /* 0x0000000802067825 */ /* 0x00afce00078e0006 */
.L_x_4:
[----:B0-----:R-:W0:Y:S01]  /*0130*/  LDC R4, c[0x0][0x39c] ;  /* 0x0000e700ff047b82 */ /* 0x001e220000000800 */
[----:B------:R-:W-:Y:S01]  /*0140*/  USHF.L.U32 UR5, UR4, 0x7, URZ ;  /* 0x0000000704057899 */ /* 0x000fe200080006ff */
[----:B------:R-:W-:-:S05]  /*0150*/  CS2R R8, SRZ ;  /* 0x0000000000087805 */ /* 0x000fca000001ff00 */
[----:B------:R-:W-:-:S04]  /*0160*/  IADD3 R13, PT, PT, R0, UR5, RZ ;  /* 0x00000005000d7c10 */ /* 0x000fc8000fffe0ff */
[----:B0-----:R-:W-:-:S13]  /*0170*/  ISETP.GE.U32.AND P0, PT, R13, R4, PT ;  /* 0x000000040d00720c */ /* 0x001fda0003f06070 */
[----:B------:R-:W0:Y:S02]  /*0180*/  @!P0 LDC.64 R10, c[0x0][0x388] ;  /* 0x0000e200ff0a8b82 */ /* 0x000e240000000a00 */
[----:B0-----:R-:W-:-:S05]  /*0190*/  @!P0 IMAD.WIDE.U32 R10, R13, 0x8, R10 ;  /* 0x000000080d0a8825 */ /* 0x001fca00078e000a */
[----:B------:R-:W2:Y:S01]  /*01a0*/  @!P0 LDG.E.64.CONSTANT R8, desc[UR8][R10.64] ;  /* 0x000000080a088981 */ /* 0x000ea2000c1e9b00 */
[----:B------:R-:W-:Y:S01]  /*01b0*/  UIADD3 UR4, UPT, UPT, UR4, 0x1, URZ ;  /* 0x0000000104047890 */ /* 0x000fe2000fffe0ff */
[----:B------:R-:W-:Y:S01]  /*01c0*/  IMAD R4, R2, R4, UR5 ;  /* 0x0000000502047e24 */ /* 0x000fe2000f8e0204 */
[----:B------:R-:W-:-:S04]  /*01d0*/  UMOV UR5, URZ ;  /* 0x000000ff00057c82 */ /* 0x000fc80008000000 */
[----:B------:R-:W-:Y:S01]  /*01e0*/  ISETP.NE.AND P1, PT, R3, UR4, PT ;  /* 0x0000000403007c0c */ /* 0x000fe2000bf25270 */
[----:B--2---:R0:W-:Y:S01]  /*01f0*/  STS.64 [R5], R8 ;  /* 0x0000000805007388 */ /* 0x0041e20000000a00 */
[----:B------:R-:W-:Y:S11]  /*0200*/  BAR.SYNC.DEFER_BLOCKING 0x0 ;  /* 0x0000000000007b1d */ /* 0x000ff60000010000 */
.L_x_3:
[----:B------:R-:W1:Y:S01]  /*0210*/  LDC.64 R18, c[0x0][0x380] ;  /* 0x0000e000ff127b82 */ /* 0x000e620000000a00 */
[----:B------:R-:W-:-:S04]  /*0220*/  IADD3 R16, PT, PT, R4, UR5, RZ ;  /* 0x0000000504107c10 */ /* 0x000fc8000fffe0ff */
[C---:B------:R-:W-:Y:S01]  /*0230*/  IADD3 R21, PT, PT, R16.reuse, 0x1, RZ ;  /* 0x0000000110157810 */ /* 0x040fe20007ffe0ff */
[----:B-1----:R-:W-:-:S06]  /*0240*/  IMAD.WIDE.U32 R14, R16, 0x8, R18 ;  /* 0x00000008100e7825 */ /* 0x002fcc00078e0012 */
[----:B------:R-:W2:Y:S01]  /*0250*/  LDG.E.64.CONSTANT R14, desc[UR8][R14.64] ;  /* 0x000000080e0e7981 */ /* 0x000ea2000c1e9b00 */
[----:B------:R-:W-:-:S06]  /*0260*/  IMAD.WIDE.U32 R20, R21, 0x8, R18 ;  /* 0x0000000815147825 */ /* 0x000fcc00078e0012 */
[----:B------:R-:W3:Y:S01]  /*0270*/  LDG.E.64.CONSTANT R20, desc[UR8][R20.64] ;  /* 0x0000000814147981 */ /* 0x000ee2000c1e9b00 */
[----:B------:R-:W-:-:S05]  /*0280*/  IADD3 R13, PT, PT, R16, 0x2, RZ ;  /* 0x00000002100d7810 */ /* 0x000fca0007ffe0ff */
[----:B------:R-:W-:-:S06]  /*0290*/  IMAD.WIDE.U32 R12, R13, 0x8, R18 ;  /* 0x000000080d0c7825 */ /* 0x000fcc00078e0012 */
[----:B------:R-:W4:Y:S01]  /*02a0*/  LDG.E.64.CONSTANT R12, desc[UR8][R12.64] ;  /* 0x000000080c0c7981 */ /* 0x000f22000c1e9b00 */
[----:B------:R-:W-:Y:S01]  /*02b0*/  ULEA UR7, UR5, UR6, 0x3 ;  /* 0x0000000605077291 */ /* 0x000fe2000f8e18ff */
[----:B------:R-:W-:-:S04]  /*02c0*/  VIADD R27, R16, 0x3 ;  /* 0x00000003101b7836 */ /* 0x000fc80000000000 */
[----:B------:R-:W-:-:S04]  /*02d0*/  IMAD.WIDE.U32 R26, R27, 0x8, R18 ;  /* 0x000000081b1a7825 */ /* 0x000fc800078e0012 */
[----:B0-----:R-:W2:Y:S04]  /*02e0*/  LDS.128 R8, [UR7] ;  /* 0x00000007ff087984 */ /* 0x001ea80008000c00 */
[----:B------:R-:W5:Y:S01]  /*02f0*/  LDG.E.64.CONSTANT R26, desc[UR8][R26.64] ;  /* 0x000000081a1a7981 */ /* 0x000f62000c1e9b00 */
[C---:B------:R-:W-:Y:S02]  /*0300*/  IADD3 R17, PT, PT, R16.reuse, 0x4, RZ ;  /* 0x0000000410117810 */ /* 0x040fe40007ffe0ff */
[----:B------:R-:W-:-:S05]  /*0310*/  IADD3 R25, PT, PT, R16, 0x5, RZ ;  /* 0x0000000510197810 */ /* 0x000fca0007ffe0ff */
[----:B------:R-:W-:-:S06]  /*0320*/  IMAD.WIDE.U32 R24, R25, 0x8, R18 ;  /* 0x0000000819187825 */ /* 0x000fcc00078e0012 */
[----:B------:R-:W5:Y:S01]  /*0330*/  LDG.E.64.CONSTANT R24, desc[UR8][R24.64] ;  /* 0x0000000818187981 */ /* 0x000f62000c1e9b00 */
[----:B------:R-:W-:-:S05]  /*0340*/  IADD3 R29, PT, PT, R16, 0x6, RZ ;  /* 0x00000006101d7810 */ /* 0x000fca0007ffe0ff */
[----:B------:R-:W-:Y:S01]  /*0350*/  IMAD.WIDE.U32 R28, R29, 0x8, R18 ;  /* 0x000000081d1c7825 */ /* 0x000fe200078e0012 */
[----:B--2---:R-:W-:-:S03]  /*0360*/  DFMA R8, R14, R8, R22 ;  /* 0x000000080e08722b */ /* 0x004fc60000000016 */
[----:B------:R-:W-:-:S06]  /*0370*/  IMAD.WIDE.U32 R14, R17, 0x8, R18 ;  /* 0x00000008110e7825 */ /* 0x000fcc00078e0012 */
[----:B------:R-:W2:Y:S01]  /*0380*/  LDG.E.64.CONSTANT R14, desc[UR8][R14.64] ;  /* 0x000000080e0e7981 */ /* 0x000ea2000c1e9b00 */
[----:B---3--:R-:W-:-:S03]  /*0390*/  DFMA R20, R20, R10, R8 ;  /* 0x0000000a1414722b */ /* 0x008fc60000000008 */
[----:B------:R-:W4:Y:S01]  /*03a0*/  LDS.128 R8, [UR7+0x10] ;  /* 0x00001007ff087984 */ /* 0x000f220008000c00 */
[----:B------:R-:W-:-:S04]  /*03b0*/  VIADD R23, R16, 0x7 ;  /* 0x0000000710177836 */ /* 0x000fc80000000000 */
[----:B------:R-:W-:-:S06]  /*03c0*/  IMAD.WIDE.U32 R22, R23, 0x8, R18 ;  /* 0x0000000817167825 */ /* 0x000fcc00078e0012 */
[----:B------:R-:W3:Y:S01]  /*03d0*/  LDG.E.64.CONSTANT R22, desc[UR8][R22.64] ;  /* 0x0000000816167981 */ /* 0x000ee2000c1e9b00 */
[----:B----4-:R-:W-:-:S03]  /*03e0*/  DFMA R8, R12, R8, R20 ;  /* 0x000000080c08722b */ /* 0x010fc60000000014 */
[----:B------:R0:W4:Y:S01]  /*03f0*/  LDG.E.64.CONSTANT R12, desc[UR8][R28.64] ;  /* 0x000000081c0c7981 */ /* 0x000122000c1e9b00 */
[----:B------:R-:W-:-:S05]  /*0400*/  IADD3 R21, PT, PT, R16, 0x8, RZ ;  /* 0x0000000810157810 */ /* 0x000fca0007ffe0ff */
[----:B------:R-:W-:-:S06]  /*0410*/  IMAD.WIDE.U32 R20, R21, 0x8, R18 ;  /* 0x0000000815147825 */ /* 0x000fcc00078e0012 */
[----:B------:R-:W3:Y:S01]  /*0420*/  LDG.E.64.CONSTANT R20, desc[UR8][R20.64] ;  /* 0x0000000814147981 */ /* 0x000ee2000c1e9b00 */
[----:B-----5:R-:W-:-:S03]  /*0430*/  DFMA R26, R26, R10, R8 ;  /* 0x0000000a1a1a722b */ /* 0x020fc60000000008 */
[----:B------:R-:W2:Y:S01]  /*0440*/  LDS.128 R8, [UR7+0x20] ;  /* 0x00002007ff087984 */ /* 0x000ea20008000c00 */
[----:B0-----:R-:W-:-:S05]  /*0450*/  IADD3 R29, PT, PT, R16, 0xe, RZ ;  /* 0x0000000e101d7810 */ /* 0x001fca0007ffe0ff */
[----:B------:R-:W-:Y:S01]  /*0460*/  IMAD.WIDE.U32 R28, R29, 0x8, R18 ;  /* 0x000000081d1c7825 */ /* 0x000fe200078e0012 */
[----:B--2---:R-:W-:Y:S01]  /*0470*/  DFMA R8, R14, R8, R26 ;  /* 0x000000080e08722b */ /* 0x004fe2000000001a */
[----:B------:R-:W-:-:S05]  /*0480*/  IADD3 R27, PT, PT, R16, 0x9, RZ ;  /* 0x00000009101b7810 */ /* 0x000fca0007ffe0ff */
[----:B------:R-:W-:Y:S02]  /*0490*/  IMAD.WIDE.U32 R26, R27, 0x8, R18 ;  /* 0x000000081b1a7825 */ /* 0x000fe400078e0012 */
[----:B------:R-:W-:Y:S02]  /*04a0*/  DFMA R24, R24, R10, R8 ;  /* 0x0000000a1818722b */ /* 0x000fe40000000008 */
[----:B------:R-:W4:Y:S04]  /*04b0*/  LDS.128 R8, [UR7+0x30] ;  /* 0x00003007ff087984 */ /* 0x000f280008000c00 */
[----:B------:R-:W2:Y:S01]  /*04c0*/  LDG.E.64.CONSTANT R26, desc[UR8][R26.64] ;  /* 0x000000081a1a7981 */ /* 0x000ea2000c1e9b00 */
[----:B------:R-:W-:Y:S01]  /*04d0*/  IADD3 R15, PT, PT, R16, 0xa, RZ ;  /* 0x0000000a100f7810 */ /* 0x000fe20007ffe0ff */
[----:B----4-:R-:W-:-:S04]  /*04e0*/  DFMA R24, R12, R8, R24 ;  /* 0x000000080c18722b */ /* 0x010fc80000000018 */
[----:B------:R-:W-:Y:S02]  /*04f0*/  IMAD.WIDE.U32 R8, R15, 0x8, R18 ;  /* 0x000000080f087825 */ /* 0x000fe400078e0012 */
[----:B------:R-:W0:Y:S04]  /*0500*/  LDS.128 R12, [UR7+0x40] ;  /* 0x00004007ff0c7984 */ /* 0x000e280008000c00 */
[----:B------:R-:W4:Y:S01]  /*0510*/  LDG.E.64.CONSTANT R8, desc[UR8][R8.64] ;  /* 0x0000000808087981 */ /* 0x000f22000c1e9b00 */
[----:B---3--:R-:W-:Y:S01]  /*0520*/  DFMA R10, R22, R10, R24 ;  /* 0x0000000a160a722b */ /* 0x008fe20000000018 */
[----:B------:R-:W-:-:S04]  /*0530*/  VIADD R25, R16, 0xb ;  /* 0x0000000b10197836 */ /* 0x000fc80000000000 */
[----:B------:R-:W-:-:S06]  /*0540*/  IMAD.WIDE.U32 R24, R25, 0x8, R18 ;  /* 0x0000000819187825 */ /* 0x000fcc00078e0012 */
[----:B------:R-:W3:Y:S01]  /*0550*/  LDG.E.64.CONSTANT R24, desc[UR8][R24.64] ;  /* 0x0000000818187981 */ /* 0x000ee2000c1e9b00 */
[----:B------:R-:W-:-:S05]  /*0560*/  IADD3 R23, PT, PT, R16, 0xc, RZ ;  /* 0x0000000c10177810 */ /* 0x000fca0007ffe0ff */
[----:B------:R-:W-:-:S06]  /*0570*/  IMAD.WIDE.U32 R22, R23, 0x8, R18 ;  /* 0x0000000817167825 */ /* 0x000fcc00078e0012 */
[----:B------:R-:W5:Y:S01]  /*0580*/  LDG.E.64.CONSTANT R22, desc[UR8][R22.64] ;  /* 0x0000000816167981 */ /* 0x000f62000c1e9b00 */
[----:B0-----:R-:W-:Y:S01]  /*0590*/  DFMA R12, R20, R12, R10 ;  /* 0x0000000c140c722b */ /* 0x001fe2000000000a */
[----:B------:R-:W-:-:S05]  /*05a0*/  IADD3 R21, PT, PT, R16, 0xd, RZ ;  /* 0x0000000d10157810 */ /* 0x000fca0007ffe0ff */
[--C-:B------:R-:W-:Y:S01]  /*05b0*/  IMAD.WIDE.U32 R20, R21, 0x8, R18.reuse ;  /* 0x0000000815147825 */ /* 0x100fe200078e0012 */
[----:B------:R-:W-:Y:S02]  /*05c0*/  IADD3 R11, PT, PT, R16, 0xf, RZ ;  /* 0x0000000f100b7810 */ /* 0x000fe40007ffe0ff */
[----:B------:R-:W5:Y:S04]  /*05d0*/  LDG.E.64.CONSTANT R16, desc[UR8][R28.64] ;  /* 0x000000081c107981 */ /* 0x000f68000c1e9b00 */
[----:B------:R-:W5:Y:S01]  /*05e0*/  LDG.E.64.CONSTANT R20, desc[UR8][R20.64] ;  /* 0x0000000814147981 */ /* 0x000f62000c1e9b00 */
[----:B------:R-:W-:-:S06]  /*05f0*/  IMAD.WIDE.U32 R18, R11, 0x8, R18 ;  /* 0x000000080b127825 */ /* 0x000fcc00078e0012 */
[----:B------:R-:W5:Y:S01]  /*0600*/  LDG.E.64.CONSTANT R18, desc[UR8][R18.64] ;  /* 0x0000000812127981 */ /* 0x000f62000c1e9b00 */
[----:B------:R-:W-:-:S04]  /*0610*/  UIADD3 UR5, UPT, UPT, UR5, 0x10, URZ ;  /* 0x0000001005057890 */ /* 0x000fc8000fffe0ff */
[----:B------:R-:W-:Y:S01]  /*0620*/  UISETP.NE.AND UP0, UPT, UR5, 0x80, UPT ;  /* 0x000000800500788c */ /* 0x000fe2000bf05270 */
[----:B--2---:R-:W-:Y:S01]  /*0630*/  DFMA R26, R26, R14, R12 ;  /* 0x0000000e1a1a722b */ /* 0x004fe2000000000c */
[----:B------:R-:W4:Y:S07]  /*0640*/  LDS.128 R12, [UR7+0x50] ;  /* 0x00005007ff0c7984 */ /* 0x000f2e0008000c00 */
[----:B----4-:R-:W-:Y:S01]  /*0650*/  DFMA R12, R8, R12, R26 ;  /* 0x0000000c080c722b */ /* 0x010fe2000000001a */
[----:B------:R-:W5:Y:S07]  /*0660*/  LDS.128 R8, [UR7+0x60] ;  /* 0x00006007ff087984 */ /* 0x000f6e0008000c00 */
[----:B---3--:R-:W-:-:S02]  /*0670*/  DFMA R24, R24, R14, R12 ;  /* 0x0000000e1818722b */ /* 0x008fc4000000000c */
[----:B------:R-:W0:Y:S06]  /*0680*/  LDS.128 R12, [UR7+0x70] ;  /* 0x00007007ff0c7984 */ /* 0x000e2c0008000c00 */
[----:B-----5:R-:W-:-:S08]  /*0690*/  DFMA R8, R22, R8, R24 ;  /* 0x000000081608722b */ /* 0x020fd00000000018 */
[----:B------:R-:W-:-:S08]  /*06a0*/  DFMA R8, R20, R10, R8 ;  /* 0x0000000a1408722b */ /* 0x000fd00000000008 */
[----:B0-----:R-:W-:-:S08]  /*06b0*/  DFMA R8, R16, R12, R8 ;  /* 0x0000000c1008722b */ /* 0x001fd00000000008 */
[----:B------:R-:W-:Y:S01]  /*06c0*/  DFMA R22, R18, R14, R8 ;  /* 0x0000000e1216722b */ /* 0x000fe20000000008 */
[----:B------:R-:W-:Y:S10]  /*06d0*/  BRA.U UP0, `(.L_x_3) ;  /* 0xfffffff900cc7547 */ /* 0x000ff4000b83ffff */
[----:B------:R-:W0:Y:S01]  /*06e0*/  LDCU UR5, c[0x0][0x398] ;  /* 0x00007300ff0577ac */ /* 0x000e220008000800 */
[----:B------:R-:W-:Y:S01]  /*06f0*/  BAR.SYNC.DEFER_BLOCKING 0x0 ;  /* 0x0000000000007b1d */ /* 0x000fe20000010000 */
[----:B0-----:R-:W-:-:S13]  /*0700*/  ISETP.GE.U32.AND P0, PT, R2, UR5, PT ;  /* 0x0000000502007c0c */ /* 0x001fda000bf06070 */
[----:B------:R0:W-:Y:S01]  /*0710*/  @!P0 STG.E.64 desc[UR8][R6.64], R22 ;  /* 0x0000001606008986 */ /* 0x0001e2000c101b08 */
[----:B------:R-:W-:Y:S05]  /*0720*/  @P1 BRA `(.L_x_4) ;  /* 0xfffffff800801947 */ /* 0x000fea000383ffff */
[----:B------:R-:W-:Y:S05]  /*0730*/  EXIT ;  /* 0x000000000000794d */ /* 0x000fea0003800000 */
.L_x_5:
        /* <DEDUP_REMOVED lines=12> */
.L_x_7:


//--------------------- .nv.shared._Z26matvec_kernel_column_majorPKdS0_Pdjj --------------------------
	.section	.nv.shared._Z26matvec_kernel_column_majorPKdS0_Pdjj,"aw",@nobits
	.sectionflags	@""
	.align	8
.nv.shared._Z26matvec_kernel_column_majorPKdS0_Pdjj:
	.zero		2048


//--------------------- .nv.shared.reserved.0     --------------------------
	.section	.nv.shared.reserved.0,"aw",@nobits
	.weak		__nv_reservedSMEM_offset_0_alias
	.size		__nv_reservedSMEM_offset_0_alias, 0, 64
	.other		__nv_reservedSMEM_offset_0_alias,@"STO_CUDA_RESERVED_SHARED STV_DEFAULT"
__nv_reservedSMEM_offset_0_alias:
	.zero		0
	.zero		64


//--------------------- .nv.shared._Z23matvec_kernel_row_majorPKdS0_Pdjj --------------------------
	.section	.nv.shared._Z23matvec_kernel_row_majorPKdS0_Pdjj,"aw",@nobits
	.sectionflags	@""
	.align	8
.nv.shared._Z23matvec_kernel_row_majorPKdS0_Pdjj:
	.zero		2048


//--------------------- .nv.constant0._Z26matvec_kernel_column_majorPKdS0_Pdjj --------------------------
	.section	.nv.constant0._Z26matvec_kernel_column_majorPKdS0_Pdjj,"a",@progbits
	.sectionflags	@""
	.align	4
.nv.constant0._Z26matvec_kernel_column_majorPKdS0_Pdjj:
	.zero		928


//--------------------- .nv.constant0._Z23matvec_kernel_row_majorPKdS0_Pdjj --------------------------
	.section	.nv.constant0._Z23matvec_kernel_row_majorPKdS0_Pdjj,"a",@progbits
	.sectionflags	@""
	.align	4
.nv.constant0._Z23matvec_kernel_row_majorPKdS0_Pdjj:
	.zero		928


//--------------------- SYMBOLS --------------------------

	.type		.nv.reservedSmem.offset0,@object
	.size		.nv.reservedSmem.offset0,0x4
	.type		.nv.reservedSmem.cap,@object
	.size		.nv.reservedSmem.cap,0x4
